	.target	sm_80

	.elftype	@"ET_EXEC"


//--------------------- .note.nv.tkinfo           --------------------------
	.section	.note.nv.tkinfo,"",@"SHT_NOTE"
	.sectionflags	@"SHF_NOTE_NV_TKINFO"
	.tkinfo
        /*0018*/ 	.word	0x00000002
        /*0030*/ 	.string	""
        /*0030*/ 	.string	"ptxas"
        /*0030*/ 	.string	"Cuda compilation tools, release 13.0, V13.0.88"
        /*0030*/ 	.string	"Build cuda_13.0.r13.0/compiler.36424714_0"
        /*0030*/ 	.string	"-v  -suppress-debug-info  -lineinfo  -arch sm_80 "



//--------------------- .note.nv.cuinfo           --------------------------
	.section	.note.nv.cuinfo,"",@"SHT_NOTE"
	.sectionflags	@"SHF_NOTE_NV_CUINFO"
        /*0018*/ 	.short	0x0002
        /*001a*/ 	.short	0x0050
        /*001c*/ 	.short	0x0082
	.zero		2


//--------------------- .nv.info                  --------------------------
	.section	.nv.info,"",@"SHT_CUDA_INFO"
	.align	4


	//----- nvinfo : EIATTR_REGCOUNT
	.align		4
        /*0000*/ 	.byte	0x04, 0x2f
        /*0002*/ 	.short	(.L_1 - .L_0)
	.align		4
.L_0:
        /*0004*/ 	.word	index@(matmul_kernel)
        /*0008*/ 	.word	0x000000ff


	//----- nvinfo : EIATTR_FRAME_SIZE
	.align		4
.L_1:
        /*000c*/ 	.byte	0x04, 0x11
        /*000e*/ 	.short	(.L_3 - .L_2)
	.align		4
.L_2:
        /*0010*/ 	.word	index@(matmul_kernel)
        /*0014*/ 	.word	0x000000c8


	//----- nvinfo : EIATTR_MIN_STACK_SIZE
	.align		4
.L_3:
        /*0018*/ 	.byte	0x04, 0x12
        /*001a*/ 	.short	(.L_5 - .L_4)
	.align		4
.L_4:
        /*001c*/ 	.word	index@(matmul_kernel)
        /*0020*/ 	.word	0x000000c8
.L_5:


//--------------------- .nv.info.matmul_kernel    --------------------------
	.section	.nv.info.matmul_kernel,"",@"SHT_CUDA_INFO"
	.sectionflags	@""
	.align	4


	//----- nvinfo : EIATTR_CUDA_API_VERSION
	.align		4
        /*0000*/ 	.byte	0x04, 0x37
        /*0002*/ 	.short	(.L_7 - .L_6)
.L_6:
        /*0004*/ 	.word	0x00000082


	//----- nvinfo : EIATTR_SW2861232_WAR
	.align		4
.L_7:
        /*0008*/ 	.byte	0x01, 0x35
	.zero		2


	//----- nvinfo : EIATTR_PARAM_CBANK
	.align		4
        /*000c*/ 	.byte	0x04, 0x0a
        /*000e*/ 	.short	(.L_9 - .L_8)
	.align		4
.L_8:
        /*0010*/ 	.word	index@(.nv.constant0.matmul_kernel)
        /*0014*/ 	.short	0x0160
        /*0016*/ 	.short	0x0050


	//----- nvinfo : EIATTR_CBANK_PARAM_SIZE
	.align		4
.L_9:
        /*0018*/ 	.byte	0x03, 0x19
        /*001a*/ 	.short	0x0050


	//----- nvinfo : EIATTR_KPARAM_INFO
	.align		4
        /*001c*/ 	.byte	0x04, 0x17
        /*001e*/ 	.short	(.L_11 - .L_10)
.L_10:
        /*0020*/ 	.word	0x00000000
        /*0024*/ 	.short	0x000d
        /*0026*/ 	.short	0x0048
        /*0028*/ 	.byte	0x00, 0xf4, 0x21, 0x00


	//----- nvinfo : EIATTR_KPARAM_INFO
	.align		4
.L_11:
        /*002c*/ 	.byte	0x04, 0x17
        /*002e*/ 	.short	(.L_13 - .L_12)
.L_12:
        /*0030*/ 	.word	0x00000000
        /*0034*/ 	.short	0x000c
        /*0036*/ 	.short	0x0040
        /*0038*/ 	.byte	0x00, 0xf4, 0x21, 0x00


	//----- nvinfo : EIATTR_KPARAM_INFO
	.align		4
.L_13:
        /*003c*/ 	.byte	0x04, 0x17
        /*003e*/ 	.short	(.L_15 - .L_14)
.L_14:
        /*0040*/ 	.word	0x00000000
        /*0044*/ 	.short	0x000b
        /*0046*/ 	.short	0x0038
        /*0048*/ 	.byte	0x00, 0xf0, 0x11, 0x00


	//----- nvinfo : EIATTR_KPARAM_INFO
	.align		4
.L_15:
        /*004c*/ 	.byte	0x04, 0x17
        /*004e*/ 	.short	(.L_17 - .L_16)
.L_16:
        /*0050*/ 	.word	0x00000000
        /*0054*/ 	.short	0x000a
        /*0056*/ 	.short	0x0034
        /*0058*/ 	.byte	0x00, 0xf0, 0x11, 0x00


	//----- nvinfo : EIATTR_KPARAM_INFO
	.align		4
.L_17:
        /*005c*/ 	.byte	0x04, 0x17
        /*005e*/ 	.short	(.L_19 - .L_18)
.L_18:
        /*0060*/ 	.word	0x00000000
        /*0064*/ 	.short	0x0009
        /*0066*/ 	.short	0x0030
        /*0068*/ 	.byte	0x00, 0xf0, 0x11, 0x00


	//----- nvinfo : EIATTR_KPARAM_INFO
	.align		4
.L_19:
        /*006c*/ 	.byte	0x04, 0x17
        /*006e*/ 	.short	(.L_21 - .L_20)
.L_20:
        /*0070*/ 	.word	0x00000000
        /*0074*/ 	.short	0x0008
        /*0076*/ 	.short	0x002c
        /*0078*/ 	.byte	0x00, 0xf0, 0x11, 0x00


	//----- nvinfo : EIATTR_KPARAM_INFO
	.align		4
.L_21:
        /*007c*/ 	.byte	0x04, 0x17
        /*007e*/ 	.short	(.L_23 - .L_22)
.L_22:
        /*0080*/ 	.word	0x00000000
        /*0084*/ 	.short	0x0007
        /*0086*/ 	.short	0x0028
        /*0088*/ 	.byte	0x00, 0xf0, 0x11, 0x00


	//----- nvinfo : EIATTR_KPARAM_INFO
	.align		4
.L_23:
        /*008c*/ 	.byte	0x04, 0x17
        /*008e*/ 	.short	(.L_25 - .L_24)
.L_24:
        /*0090*/ 	.word	0x00000000
        /*0094*/ 	.short	0x0006
        /*0096*/ 	.short	0x0024
        /*0098*/ 	.byte	0x00, 0xf0, 0x11, 0x00


	//----- nvinfo : EIATTR_KPARAM_INFO
	.align		4
.L_25:
        /*009c*/ 	.byte	0x04, 0x17
        /*009e*/ 	.short	(.L_27 - .L_26)
.L_26:
        /*00a0*/ 	.word	0x00000000
        /*00a4*/ 	.short	0x0005
        /*00a6*/ 	.short	0x0020
        /*00a8*/ 	.byte	0x00, 0xf0, 0x11, 0x00


	//----- nvinfo : EIATTR_KPARAM_INFO
	.align		4
.L_27:
        /*00ac*/ 	.byte	0x04, 0x17
        /*00ae*/ 	.short	(.L_29 - .L_28)
.L_28:
        /*00b0*/ 	.word	0x00000000
        /*00b4*/ 	.short	0x0004
        /*00b6*/ 	.short	0x001c
        /*00b8*/ 	.byte	0x00, 0xf0, 0x11, 0x00


	//----- nvinfo : EIATTR_KPARAM_INFO
	.align		4
.L_29:
        /*00bc*/ 	.byte	0x04, 0x17
        /*00be*/ 	.short	(.L_31 - .L_30)
.L_30:
        /*00c0*/ 	.word	0x00000000
        /*00c4*/ 	.short	0x0003
        /*00c6*/ 	.short	0x0018
        /*00c8*/ 	.byte	0x00, 0xf0, 0x11, 0x00


	//----- nvinfo : EIATTR_KPARAM_INFO
	.align		4
.L_31:
        /*00cc*/ 	.byte	0x04, 0x17
        /*00ce*/ 	.short	(.L_33 - .L_32)
.L_32:
        /*00d0*/ 	.word	0x00000000
        /*00d4*/ 	.short	0x0002
        /*00d6*/ 	.short	0x0010
        /*00d8*/ 	.byte	0x00, 0xf4, 0x21, 0x00


	//----- nvinfo : EIATTR_KPARAM_INFO
	.align		4
.L_33:
        /*00dc*/ 	.byte	0x04, 0x17
        /*00de*/ 	.short	(.L_35 - .L_34)
.L_34:
        /*00e0*/ 	.word	0x00000000
        /*00e4*/ 	.short	0x0001
        /*00e6*/ 	.short	0x0008
        /*00e8*/ 	.byte	0x00, 0xf4, 0x21, 0x00


	//----- nvinfo : EIATTR_KPARAM_INFO
	.align		4
.L_35:
        /*00ec*/ 	.byte	0x04, 0x17
        /*00ee*/ 	.short	(.L_37 - .L_36)
.L_36:
        /*00f0*/ 	.word	0x00000000
        /*00f4*/ 	.short	0x0000
        /*00f6*/ 	.short	0x0000
        /*00f8*/ 	.byte	0x00, 0xf4, 0x21, 0x00


	//----- nvinfo : EIATTR_MAXREG_COUNT
	.align		4
.L_37:
        /*00fc*/ 	.byte	0x03, 0x1b
        /*00fe*/ 	.short	0x00ff


	//----- nvinfo : EIATTR_NUM_BARRIERS
	.align		4
        /*0100*/ 	.byte	0x02, 0x4c
        /*0102*/ 	.byte	0x01
	.zero		1


	//----- nvinfo : EIATTR_ANNOTATIONS
	.align		4
        /*0104*/ 	.byte	0x04, 0x55
        /*0106*/ 	.short	(.L_39 - .L_38)


	//   ....[0]....
.L_38:
        /*0108*/ 	.word	0x00000001
        /*010c*/ 	.byte	0x70, 0x06, 0x00, 0x00, 0x01, 0x00, 0x00, 0x00, 0xb0, 0x06, 0x00, 0x00, 0x01, 0x00, 0x00, 0x00
        /* <DEDUP_REMOVED lines=48> */
        /*041c*/ 	.byte	0x70, 0x9a, 0x00, 0x00


	//----- nvinfo : EIATTR_MERCURY_ISA_VERSION
	.align		4
.L_39:
        /*0420*/ 	.byte	0x03, 0x5f
        /*0422*/ 	.short	0x0000


	//----- nvinfo : EIATTR_EXIT_INSTR_OFFSETS
	.align		4
        /*0424*/ 	.byte	0x04, 0x1c
        /*0426*/ 	.short	(.L_41 - .L_40)


	//   ....[0]....
.L_40:
        /*0428*/ 	.word	0x00009dd0


	//   ....[1]....
        /*042c*/ 	.word	0x00009e00


	//----- nvinfo : EIATTR_REQNTID
	.align		4
.L_41:
        /*0430*/ 	.byte	0x04, 0x10
        /*0432*/ 	.short	(.L_43 - .L_42)
.L_42:
        /*0434*/ 	.word	0x00000040
        /*0438*/ 	.word	0x00000001
        /*043c*/ 	.word	0x00000001
.L_43:


//--------------------- .nv.callgraph             --------------------------
	.section	.nv.callgraph,"",@"SHT_CUDA_CALLGRAPH"
	.align	4
	.sectionentsize	8
	.align		4
        /*0000*/ 	.word	0x00000000
	.align		4
        /*0004*/ 	.word	0xffffffff
	.align		4
        /*0008*/ 	.word	0x00000000
	.align		4
        /*000c*/ 	.word	0xfffffffe
	.align		4
        /*0010*/ 	.word	0x00000000
	.align		4
        /*0014*/ 	.word	0xfffffffd
	.align		4
        /*0018*/ 	.word	0x00000000
	.align		4
        /*001c*/ 	.word	0xfffffffc


//--------------------- .nv.rel.action            --------------------------
	.section	.nv.rel.action,"",@"SHT_CUDA_RELOCINFO"
	.align	8
	.sectionentsize	8
        /*0000*/ 	.byte	0x73, 0x00, 0x00, 0x00, 0x00, 0x00, 0x00, 0x00, 0x00, 0x00, 0x00, 0x11, 0x25, 0x00, 0x05, 0x36


//--------------------- .nv.constant0.matmul_kernel --------------------------
	.section	.nv.constant0.matmul_kernel,"a",@progbits
	.sectionflags	@""
	.align	4
.nv.constant0.matmul_kernel:
	.zero		432


//--------------------- .text.matmul_kernel       --------------------------
	.section	.text.matmul_kernel,"ax",@progbits
	.sectioninfo	@"SHI_REGISTERS=255"
	.align	128
        .global         matmul_kernel
        .type           matmul_kernel,@function
        .size           matmul_kernel,(.L_x_5 - matmul_kernel)
        .other          matmul_kernel,@"STO_CUDA_ENTRY STV_DEFAULT"
matmul_kernel:
.text.matmul_kernel:
[----:B------:R-:W-:-:S03]  /*0000*/  IMAD.MOV.U32 R1, RZ, RZ, c[0x0][0x28] ;  /* 0x00000a00ff017624 */ /* 0x000fc600078e00ff */
[----:B------:R-:W-:Y:S01]  /*0010*/  IMAD.MOV.U32 R0, RZ, RZ, c[0x0][0x17c] ;  /* 0x00005f00ff007624 */ /* 0x000fe200078e00ff */
[----:B------:R-:W0:Y:S01]  /*0020*/  S2R R5, SR_CTAID.X ;  /* 0x0000000000057919 */ /* 0x000e220000002500 */
[----:B------:R-:W-:Y:S01]  /*0030*/  IADD3 R1, R1, -0xc8, RZ ;  /* 0xffffff3801017810 */ /* 0x000fe20007ffe0ff */
[----:B------:R-:W-:Y:S01]  /*0040*/  IMAD.MOV.U32 R162, RZ, RZ, c[0x0][0x180] ;  /* 0x00006000ffa27624 */ /* 0x000fe200078e00ff */
[----:B------:R-:W-:Y:S01]  /*0050*/  ULDC UR4, c[0x0][0x180] ;  /* 0x0000600000047ab9 */ /* 0x000fe20000000800 */
[----:B------:R-:W-:Y:S01]  /*0060*/  IADD3 R0, R0, 0x7f, RZ ;  /* 0x0000007f00007810 */ /* 0x000fe20007ffe0ff */
[----:B------:R-:W1:Y:S01]  /*0070*/  S2R R72, SR_TID.X ;  /* 0x0000000000487919 */ /* 0x000e620000002100 */
[----:B------:R-:W-:Y:S01]  /*0080*/  ULDC.64 UR6, c[0x0][0x118] ;  /* 0x0000460000067ab9 */ /* 0x000fe20000000a00 */
[----:B------:R-:W-:Y:S02]  /*0090*/  IADD3 R162, R162, 0x1f, RZ ;  /* 0x0000001fa2a27810 */ /* 0x000fe40007ffe0ff */
[----:B------:R-:W-:-:S04]  /*00a0*/  SHF.R.S32.HI R3, RZ, 0x1f, R0 ;  /* 0x0000001fff037819 */ /* 0x000fc80000011400 */
[----:B------:R-:W-:-:S04]  /*00b0*/  LEA.HI R3, R3, R0, RZ, 0x7 ;  /* 0x0000000003037211 */ /* 0x000fc800078f38ff */
[----:B------:R-:W-:-:S05]  /*00c0*/  SHF.R.S32.HI R3, RZ, 0x7, R3 ;  /* 0x00000007ff037819 */ /* 0x000fca0000011403 */
[----:B------:R-:W-:Y:S01]  /*00d0*/  IMAD.SHL.U32 R4, R3, 0x8, RZ ;  /* 0x0000000803047824 */ /* 0x000fe200078e00ff */
[----:B0-----:R-:W-:-:S04]  /*00e0*/  IABS R8, R5 ;  /* 0x0000000500087213 */ /* 0x001fc80000000000 */
[-C--:B------:R-:W-:Y:S02]  /*00f0*/  IABS R7, R4.reuse ;  /* 0x0000000400077213 */ /* 0x080fe40000000000 */
[----:B------:R-:W-:Y:S02]  /*0100*/  IABS R10, R4 ;  /* 0x00000004000a7213 */ /* 0x000fe40000000000 */
[----:B------:R-:W0:Y:S01]  /*0110*/  I2F.RP R0, R7 ;  /* 0x0000000700007306 */ /* 0x000e220000209400 */
[----:B-1----:R-:W-:Y:S02]  /*0120*/  SHF.R.U32.HI R230, RZ, 0x5, R72 ;  /* 0x00000005ffe67819 */ /* 0x002fe40000011648 */
[----:B------:R-:W-:Y:S02]  /*0130*/  LOP3.LUT R74, R72, 0x1f, RZ, 0xc0, !PT ;  /* 0x0000001f484a7812 */ /* 0x000fe400078ec0ff */
[----:B------:R-:W-:Y:S02]  /*0140*/  SGXT.U32 R230, R230, 0x1 ;  /* 0x00000001e6e6781a */ /* 0x000fe40000000000 */
[----:B------:R-:W-:-:S02]  /*0150*/  LOP3.LUT R70, R72, 0x3f, RZ, 0xc0, !PT ;  /* 0x0000003f48467812 */ /* 0x000fc400078ec0ff */
[C---:B------:R-:W-:Y:S02]  /*0160*/  LOP3.LUT R30, R230.reuse, 0x2, RZ, 0xfc, !PT ;  /* 0x00000002e61e7812 */ /* 0x040fe400078efcff */
[C---:B------:R-:W-:Y:S02]  /*0170*/  LOP3.LUT R36, R230.reuse, 0x4, RZ, 0xfc, !PT ;  /* 0x00000004e6247812 */ /* 0x040fe400078efcff */
[C---:B------:R-:W-:Y:S02]  /*0180*/  LOP3.LUT R38, R230.reuse, 0x6, RZ, 0xfc, !PT ;  /* 0x00000006e6267812 */ /* 0x040fe400078efcff */
[C---:B------:R-:W-:Y:S01]  /*0190*/  LOP3.LUT R48, R230.reuse, 0x8, RZ, 0xfc, !PT ;  /* 0x00000008e6307812 */ /* 0x040fe200078efcff */
[----:B0-----:R-:W0:Y:S01]  /*01a0*/  MUFU.RCP R0, R0 ;  /* 0x0000000000007308 */ /* 0x001e220000001000 */
[C---:B------:R-:W-:Y:S02]  /*01b0*/  LOP3.LUT R50, R230.reuse, 0xa, RZ, 0xfc, !PT ;  /* 0x0000000ae6327812 */ /* 0x040fe400078efcff */
[----:B------:R-:W-:-:S02]  /*01c0*/  LOP3.LUT R52, R230, 0xc, RZ, 0xfc, !PT ;  /* 0x0000000ce6347812 */ /* 0x000fc400078efcff */
[C---:B------:R-:W-:Y:S02]  /*01d0*/  LOP3.LUT R54, R230.reuse, 0xe, RZ, 0xfc, !PT ;  /* 0x0000000ee6367812 */ /* 0x040fe400078efcff */
[C---:B------:R-:W-:Y:S02]  /*01e0*/  LOP3.LUT R56, R230.reuse, 0x10, RZ, 0xfc, !PT ;  /* 0x00000010e6387812 */ /* 0x040fe400078efcff */
[C---:B------:R-:W-:Y:S02]  /*01f0*/  LOP3.LUT R58, R230.reuse, 0x12, RZ, 0xfc, !PT ;  /* 0x00000012e63a7812 */ /* 0x040fe400078efcff */
[C---:B------:R-:W-:Y:S02]  /*0200*/  LOP3.LUT R60, R230.reuse, 0x14, RZ, 0xfc, !PT ;  /* 0x00000014e63c7812 */ /* 0x040fe400078efcff */
[C---:B------:R-:W-:Y:S02]  /*0210*/  LOP3.LUT R62, R230.reuse, 0x16, RZ, 0xfc, !PT ;  /* 0x00000016e63e7812 */ /* 0x040fe400078efcff */
[----:B------:R-:W-:-:S02]  /*0220*/  LOP3.LUT R64, R230, 0x18, RZ, 0xfc, !PT ;  /* 0x00000018e6407812 */ /* 0x000fc400078efcff */
[----:B0-----:R-:W-:Y:S01]  /*0230*/  IADD3 R2, R0, 0xffffffe, RZ ;  /* 0x0ffffffe00027810 */ /* 0x001fe20007ffe0ff */
[----:B------:R-:W-:Y:S01]  /*0240*/  IMAD.MOV R0, RZ, RZ, -R10 ;  /* 0x000000ffff007224 */ /* 0x000fe200078e0a0a */
[C---:B------:R-:W-:Y:S02]  /*0250*/  LOP3.LUT R66, R230.reuse, 0x1a, RZ, 0xfc, !PT ;  /* 0x0000001ae6427812 */ /* 0x040fe400078efcff */
[----:B------:R0:W1:Y:S01]  /*0260*/  F2I.FTZ.U32.TRUNC.NTZ R3, R2 ;  /* 0x0000000200037305 */ /* 0x000062000021f000 */
[C---:B------:R-:W-:Y:S02]  /*0270*/  LOP3.LUT R68, R230.reuse, 0x1c, RZ, 0xfc, !PT ;  /* 0x0000001ce6447812 */ /* 0x040fe400078efcff */
[----:B------:R-:W-:Y:S01]  /*0280*/  LOP3.LUT R252, R230, 0x1e, RZ, 0xfc, !PT ;  /* 0x0000001ee6fc7812 */ /* 0x000fe200078efcff */
[----:B0-----:R-:W-:Y:S02]  /*0290*/  IMAD.MOV.U32 R2, RZ, RZ, RZ ;  /* 0x000000ffff027224 */ /* 0x001fe400078e00ff */
[----:B-1----:R-:W-:-:S04]  /*02a0*/  IMAD.MOV R6, RZ, RZ, -R3 ;  /* 0x000000ffff067224 */ /* 0x002fc800078e0a03 */
[----:B------:R-:W-:Y:S02]  /*02b0*/  IMAD R9, R6, R7, RZ ;  /* 0x0000000706097224 */ /* 0x000fe400078e02ff */
[----:B------:R-:W-:Y:S02]  /*02c0*/  IMAD.MOV.U32 R6, RZ, RZ, R8 ;  /* 0x000000ffff067224 */ /* 0x000fe400078e0008 */
[----:B------:R-:W-:-:S06]  /*02d0*/  IMAD.HI.U32 R3, R3, R9, R2 ;  /* 0x0000000903037227 */ /* 0x000fcc00078e0002 */
[----:B------:R-:W-:-:S04]  /*02e0*/  IMAD.HI.U32 R3, R3, R6, RZ ;  /* 0x0000000603037227 */ /* 0x000fc800078e00ff */
[----:B------:R-:W-:-:S05]  /*02f0*/  IMAD R0, R3, R0, R6 ;  /* 0x0000000003007224 */ /* 0x000fca00078e0206 */
[----:B------:R-:W-:-:S13]  /*0300*/  ISETP.GT.U32.AND P1, PT, R7, R0, PT ;  /* 0x000000000700720c */ /* 0x000fda0003f24070 */
[----:B------:R-:W-:Y:S01]  /*0310*/  @!P1 IMAD.IADD R0, R0, 0x1, -R7 ;  /* 0x0000000100009824 */ /* 0x000fe200078e0a07 */
[----:B------:R-:W-:Y:S02]  /*0320*/  @!P1 IADD3 R3, R3, 0x1, RZ ;  /* 0x0000000103039810 */ /* 0x000fe40007ffe0ff */
[----:B------:R-:W-:Y:S02]  /*0330*/  ISETP.NE.AND P1, PT, R4, RZ, PT ;  /* 0x000000ff0400720c */ /* 0x000fe40003f25270 */
[----:B------:R-:W-:Y:S02]  /*0340*/  ISETP.GE.U32.AND P0, PT, R0, R7, PT ;  /* 0x000000070000720c */ /* 0x000fe40003f06070 */
[----:B------:R-:W-:-:S04]  /*0350*/  LOP3.LUT R0, R5, R4, RZ, 0x3c, !PT ;  /* 0x0000000405007212 */ /* 0x000fc800078e3cff */
[----:B------:R-:W-:Y:S01]  /*0360*/  ISETP.GE.AND P2, PT, R0, RZ, PT ;  /* 0x000000ff0000720c */ /* 0x000fe20003f46270 */
[----:B------:R-:W-:-:S05]  /*0370*/  IMAD.MOV.U32 R0, RZ, RZ, 0x1f ;  /* 0x0000001fff007424 */ /* 0x000fca00078e00ff */
[----:B------:R-:W-:Y:S02]  /*0380*/  IADD3 R0, R0, c[0x0][0x178], RZ ;  /* 0x00005e0000007a10 */ /* 0x000fe40007ffe0ff */
[----:B------:R-:W-:-:S05]  /*0390*/  @P0 IADD3 R3, R3, 0x1, RZ ;  /* 0x0000000103030810 */ /* 0x000fca0007ffe0ff */
[----:B------:R-:W-:Y:S01]  /*03a0*/  IMAD.MOV.U32 R2, RZ, RZ, R3 ;  /* 0x000000ffff027224 */ /* 0x000fe200078e0003 */
[----:B------:R-:W-:-:S03]  /*03b0*/  SHF.R.S32.HI R3, RZ, 0x1f, R0 ;  /* 0x0000001fff037819 */ /* 0x000fc60000011400 */
[----:B------:R-:W-:Y:S01]  /*03c0*/  @!P2 IMAD.MOV R2, RZ, RZ, -R2 ;  /* 0x000000ffff02a224 */ /* 0x000fe200078e0a02 */
[----:B------:R-:W-:Y:S02]  /*03d0*/  @!P1 LOP3.LUT R2, RZ, R4, RZ, 0x33, !PT ;  /* 0x00000004ff029212 */ /* 0x000fe400078e33ff */
[----:B------:R-:W-:-:S03]  /*03e0*/  LEA.HI R3, R3, R0, RZ, 0x5 ;  /* 0x0000000003037211 */ /* 0x000fc600078f28ff */
[----:B------:R-:W-:Y:S02]  /*03f0*/  IMAD.SHL.U32 R6, R2, 0x8, RZ ;  /* 0x0000000802067824 */ /* 0x000fe400078e00ff */
[----:B------:R-:W-:-:S03]  /*0400*/  IMAD.MOV R2, RZ, RZ, -R2 ;  /* 0x000000ffff027224 */ /* 0x000fc600078e0a02 */
[----:B------:R-:W-:Y:S01]  /*0410*/  LEA.HI.SX32 R3, R3, -R6, 0x1b ;  /* 0x8000000603037211 */ /* 0x000fe200078fdaff */
[----:B------:R-:W-:-:S03]  /*0420*/  IMAD R4, R4, R2, R5 ;  /* 0x0000000204047224 */ /* 0x000fc600078e0205 */
[----:B------:R-:W-:Y:S02]  /*0430*/  IMNMX R11, R3, 0x8, PT ;  /* 0x00000008030b7817 */ /* 0x000fe40003800200 */
[----:B------:R-:W-:Y:S02]  /*0440*/  IABS R9, R4 ;  /* 0x0000000400097213 */ /* 0x000fe40000000000 */
[----:B------:R-:W-:-:S04]  /*0450*/  IABS R7, R11 ;  /* 0x0000000b00077213 */ /* 0x000fc80000000000 */
[----:B------:R-:W0:Y:S08]  /*0460*/  I2F.RP R0, R7 ;  /* 0x0000000700007306 */ /* 0x000e300000209400 */
[----:B0-----:R-:W0:Y:S02]  /*0470*/  MUFU.RCP R0, R0 ;  /* 0x0000000000007308 */ /* 0x001e240000001000 */
[----:B0-----:R-:W-:-:S06]  /*0480*/  IADD3 R3, R0, 0xffffffe, RZ ;  /* 0x0ffffffe00037810 */ /* 0x001fcc0007ffe0ff */
[----:B------:R-:W0:Y:S02]  /*0490*/  F2I.FTZ.U32.TRUNC.NTZ R3, R3 ;  /* 0x0000000300037305 */ /* 0x000e24000021f000 */
[----:B0-----:R-:W-:-:S04]  /*04a0*/  IMAD.MOV R8, RZ, RZ, -R3 ;  /* 0x000000ffff087224 */ /* 0x001fc800078e0a03 */
[----:B------:R-:W-:Y:S01]  /*04b0*/  IMAD.MOV.U32 R2, RZ, RZ, R8 ;  /* 0x000000ffff027224 */ /* 0x000fe200078e0008 */
[----:B------:R-:W-:-:S03]  /*04c0*/  IABS R8, R11 ;  /* 0x0000000b00087213 */ /* 0x000fc60000000000 */
[----:B------:R-:W-:Y:S02]  /*04d0*/  IMAD R5, R2, R7, RZ ;  /* 0x0000000702057224 */ /* 0x000fe400078e02ff */
[----:B------:R-:W-:Y:S02]  /*04e0*/  IMAD.MOV.U32 R2, RZ, RZ, RZ ;  /* 0x000000ffff027224 */ /* 0x000fe400078e00ff */
[----:B------:R-:W-:Y:S02]  /*04f0*/  IMAD.MOV R0, RZ, RZ, -R8 ;  /* 0x000000ffff007224 */ /* 0x000fe400078e0a08 */
        /* <DEDUP_REMOVED lines=9> */
[----:B------:R-:W-:-:S07]  /*0590*/  ISETP.GE.AND P2, PT, R0, RZ, PT ;  /* 0x000000ff0000720c */ /* 0x000fce0003f46270 */
[----:B------:R-:W-:Y:S02]  /*05a0*/  @P0 IADD3 R2, R2, 0x1, RZ ;  /* 0x0000000102020810 */ /* 0x000fe40007ffe0ff */
[----:B------:R-:W-:-:S04]  /*05b0*/  ISETP.GT.AND P0, PT, R162, 0x1f, PT ;  /* 0x0000001fa200780c */ /* 0x000fc80003f04270 */
[----:B------:R-:W-:Y:S01]  /*05c0*/  @!P2 IMAD.MOV R2, RZ, RZ, -R2 ;  /* 0x000000ffff02a224 */ /* 0x000fe200078e0a02 */
[----:B------:R-:W-:-:S05]  /*05d0*/  @!P1 LOP3.LUT R2, RZ, R11, RZ, 0x33, !PT ;  /* 0x0000000bff029212 */ /* 0x000fca00078e33ff */
[----:B------:R-:W-:Y:S02]  /*05e0*/  IMAD.SHL.U32 R3, R2, 0x80, RZ ;  /* 0x0000008002037824 */ /* 0x000fe400078e00ff */
[----:B------:R-:W-:-:S03]  /*05f0*/  IMAD.MOV R0, RZ, RZ, -R2 ;  /* 0x000000ffff007224 */ /* 0x000fc600078e0a02 */
[----:B------:R-:W-:Y:S01]  /*0600*/  LOP3.LUT R168, R3, R230, RZ, 0xfc, !PT ;  /* 0x000000e603a87212 */ /* 0x000fe200078efcff */
[----:B------:R-:W-:Y:S01]  /*0610*/  IMAD R0, R11, R0, R4 ;  /* 0x000000000b007224 */ /* 0x000fe200078e0204 */
[----:B------:R-:W-:Y:S02]  /*0620*/  LOP3.LUT R250, R3, 0x2, R230, 0xfe, !PT ;  /* 0x0000000203fa7812 */ /* 0x000fe400078efee6 */
[----:B------:R-:W-:Y:S01]  /*0630*/  LOP3.LUT R28, R168, 0x20, RZ, 0xfc, !PT ;  /* 0x00000020a81c7812 */ /* 0x000fe200078efcff */
[----:B------:R-:W-:Y:S01]  /*0640*/  IMAD.IADD R0, R6, 0x1, R0 ;  /* 0x0000000106007824 */ /* 0x000fe200078e0200 */
[C---:B------:R-:W-:Y:S02]  /*0650*/  LOP3.LUT R32, R168.reuse, 0x22, RZ, 0xfc, !PT ;  /* 0x00000022a8207812 */ /* 0x040fe400078efcff */
[C---:B------:R-:W-:Y:S01]  /*0660*/  LOP3.LUT R34, R168.reuse, 0x24, RZ, 0xfc, !PT ;  /* 0x00000024a8227812 */ /* 0x040fe200078efcff */
[----:B------:R0:W-:Y:S01]  /*0670*/  STL [R1+0xa4], R28 ;  /* 0x0000a41c01007387 */ /* 0x0001e20000100800 */
[----:B------:R-:W-:Y:S01]  /*0680*/  LOP3.LUT R76, R168, 0x26, RZ, 0xfc, !PT ;  /* 0x00000026a84c7812 */ /* 0x000fe200078efcff */
[----:B------:R-:W-:Y:S01]  /*0690*/  IMAD R251, R0, 0x20, R74 ;  /* 0x0000002000fb7824 */ /* 0x000fe200078e024a */
[C---:B------:R-:W-:Y:S01]  /*06a0*/  LOP3.LUT R78, R168.reuse, 0x28, RZ, 0xfc, !PT ;  /* 0x00000028a84e7812 */ /* 0x040fe200078efcff */
[----:B------:R0:W-:Y:S01]  /*06b0*/  STL [R1+0xc0], R32 ;  /* 0x0000c02001007387 */ /* 0x0001e20000100800 */
[----:B------:R-:W-:-:S02]  /*06c0*/  LOP3.LUT R80, R168, 0x2a, RZ, 0xfc, !PT ;  /* 0x0000002aa8507812 */ /* 0x000fc400078efcff */
[C---:B------:R-:W-:Y:S01]  /*06d0*/  LOP3.LUT R82, R168.reuse, 0x2c, RZ, 0xfc, !PT ;  /* 0x0000002ca8527812 */ /* 0x040fe200078efcff */
[----:B------:R0:W-:Y:S01]  /*06e0*/  STL [R1+0xbc], R34 ;  /* 0x0000bc2201007387 */ /* 0x0001e20000100800 */
[C---:B------:R-:W-:Y:S02]  /*06f0*/  LOP3.LUT R84, R168.reuse, 0x2e, RZ, 0xfc, !PT ;  /* 0x0000002ea8547812 */ /* 0x040fe400078efcff */
[C---:B------:R-:W-:Y:S01]  /*0700*/  LOP3.LUT R86, R168.reuse, 0x30, RZ, 0xfc, !PT ;  /* 0x00000030a8567812 */ /* 0x040fe200078efcff */
[----:B------:R0:W-:Y:S01]  /*0710*/  STL [R1+0xb8], R76 ;  /* 0x0000b84c01007387 */ /* 0x0001e20000100800 */
[C---:B------:R-:W-:Y:S02]  /*0720*/  LOP3.LUT R88, R168.reuse, 0x32, RZ, 0xfc, !PT ;  /* 0x00000032a8587812 */ /* 0x040fe400078efcff */
        /* <DEDUP_REMOVED lines=57> */
[C-C-:B------:R-:W-:Y:S01]  /*0ac0*/  LOP3.LUT R249, R3.reuse, 0x4, R230.reuse, 0xfe, !PT ;  /* 0x0000000403f97812 */ /* 0x140fe200078efee6 */
[----:B------:R0:W-:Y:S01]  /*0ad0*/  STL [R1+0x60], R116 ;  /* 0x0000607401007387 */ /* 0x0001e20000100800 */
[C-C-:B------:R-:W-:Y:S02]  /*0ae0*/  LOP3.LUT R248, R3.reuse, 0x6, R230.reuse, 0xfe, !PT ;  /* 0x0000000603f87812 */ /* 0x140fe400078efee6 */
[C-C-:B------:R-:W-:Y:S01]  /*0af0*/  LOP3.LUT R247, R3.reuse, 0x8, R230.reuse, 0xfe, !PT ;  /* 0x0000000803f77812 */ /* 0x140fe200078efee6 */
[----:B------:R0:W-:Y:S01]  /*0b00*/  STL [R1+0x5c], R118 ;  /* 0x00005c7601007387 */ /* 0x0001e20000100800 */
[C-C-:B------:R-:W-:Y:S02]  /*0b10*/  LOP3.LUT R246, R3.reuse, 0xa, R230.reuse, 0xfe, !PT ;  /* 0x0000000a03f67812 */ /* 0x140fe400078efee6 */
[C-C-:B------:R-:W-:Y:S01]  /*0b20*/  LOP3.LUT R245, R3.reuse, 0xc, R230.reuse, 0xfe, !PT ;  /* 0x0000000c03f57812 */ /* 0x140fe200078efee6 */
[----:B------:R0:W-:Y:S01]  /*0b30*/  STL [R1+0x58], R120 ;  /* 0x0000587801007387 */ /* 0x0001e20000100800 */
[----:B------:R-:W-:-:S02]  /*0b40*/  LOP3.LUT R244, R3, 0xe, R230, 0xfe, !PT ;  /* 0x0000000e03f47812 */ /* 0x000fc400078efee6 */
        /* <DEDUP_REMOVED lines=11> */
[----:B------:R-:W-:-:S03]  /*0c00*/  LOP3.LUT R236, R3, 0x1e, R230, 0xfe, !PT ;  /* 0x0000001e03ec7812 */ /* 0x000fc600078efee6 */
[----:B------:R0:W-:Y:S04]  /*0c10*/  STL [R1+0x44], R130 ;  /* 0x0000448201007387 */ /* 0x0001e80000100800 */
        /* <DEDUP_REMOVED lines=16> */
[----:B------:R0:W-:Y:S01]  /*0d20*/  STL [R1], R149 ;  /* 0x0000009501007387 */ /* 0x0001e20000100800 */
[----:B------:R-:W-:Y:S05]  /*0d30*/  @P0 BRA `(.L_x_0) ;  /* 0x0000013000000947 */ /* 0x000fea0003800000 */
[----:B------:R-:W-:Y:S01]  /*0d40*/  IMAD.SHL.U32 R0, R72, 0x20, RZ ;  /* 0x0000002048007824 */ /* 0x000fe200078e00ff */
[----:B------:R-:W-:Y:S01]  /*0d50*/  CS2R R44, SRZ ;  /* 0x00000000002c7805 */ /* 0x000fe2000001ff00 */
[----:B------:R-:W-:Y:S01]  /*0d60*/  CS2R R46, SRZ ;  /* 0x00000000002e7805 */ /* 0x000fe2000001ff00 */
[----:B------:R-:W-:Y:S01]  /*0d70*/  CS2R R16, SRZ ;  /* 0x0000000000107805 */ /* 0x000fe2000001ff00 */
[----:B------:R-:W-:Y:S01]  /*0d80*/  CS2R R18, SRZ ;  /* 0x0000000000127805 */ /* 0x000fe2000001ff00 */
[----:B------:R1:W-:Y:S01]  /*0d90*/  STL [R1+0xa8], R0 ;  /* 0x0000a80001007387 */ /* 0x0003e20000100800 */
[----:B------:R-:W-:Y:S01]  /*0da0*/  CS2R R20, SRZ ;  /* 0x0000000000147805 */ /* 0x000fe2000001ff00 */
        /* <DEDUP_REMOVED lines=11> */
[----:B------:R-:W-:Y:S05]  /*0e60*/  BRA `(.L_x_1) ;  /* 0x0000743000007947 */ /* 0x000fea0003800000 */
.L_x_0:
[----:B------:R-:W-:Y:S01]  /*0e70*/  IABS R0, c[0x0][0x17c] ;  /* 0x00005f0000007a13 */ /* 0x000fe20000000000 */
[----:B------:R-:W-:Y:S01]  /*0e80*/  IMAD R164, R74, c[0x0][0x18c], RZ ;  /* 0x000063004aa47a24 */ /* 0x000fe200078e02ff */
[----:B------:R-:W-:Y:S01]  /*0e90*/  IABS R3, c[0x0][0x178] ;  /* 0x00005e0000037a13 */ /* 0x000fe20000000000 */
[----:B------:R-:W-:Y:S01]  /*0ea0*/  IMAD.SHL.U32 R166, R70, 0x2, RZ ;  /* 0x0000000246a67824 */ /* 0x000fe200078e00ff */
[----:B------:R-:W1:Y:S01]  /*0eb0*/  I2F.RP R2, R0 ;  /* 0x0000000000027306 */ /* 0x000e620000209400 */
[----:B------:R-:W-:Y:S01]  /*0ec0*/  IABS R10, R149 ;  /* 0x00000095000a7213 */ /* 0x000fe20000000000 */
[----:B------:R-:W-:Y:S01]  /*0ed0*/  IMAD.MOV.U32 R163, RZ, RZ, c[0x0][0x18c] ;  /* 0x00006300ffa37624 */ /* 0x000fe200078e00ff */
[----:B------:R-:W-:-:S02]  /*0ee0*/  IABS R11, R148 ;  /* 0x00000094000b7213 */ /* 0x000fc40000000000 */
[----:B------:R-:W-:Y:S01]  /*0ef0*/  IABS R13, R147 ;  /* 0x00000093000d7213 */ /* 0x000fe20000000000 */
[----:B------:R-:W-:Y:S01]  /*0f00*/  IMAD.SHL.U32 R163, R163, 0x20, RZ ;  /* 0x00000020a3a37824 */ /* 0x000fe200078e00ff */
[----:B------:R-:W-:Y:S01]  /*0f10*/  IABS R17, R145 ;  /* 0x0000009100117213 */ /* 0x000fe20000000000 */
[----:B------:R-:W2:Y:S01]  /*0f20*/  I2F.RP R8, R3 ;  /* 0x0000000300087306 */ /* 0x000ea20000209400 */
[----:B------:R-:W-:Y:S02]  /*0f30*/  IABS R19, R144 ;  /* 0x0000009000137213 */ /* 0x000fe40000000000 */
[----:B------:R-:W-:Y:S02]  /*0f40*/  IABS R23, R142 ;  /* 0x0000008e00177213 */ /* 0x000fe40000000000 */
[----:B------:R-:W-:Y:S02]  /*0f50*/  IABS R21, R143 ;  /* 0x0000008f00157213 */ /* 0x000fe40000000000 */
[----:B------:R-:W-:Y:S01]  /*0f60*/  IABS R27, R140 ;  /* 0x0000008c001b7213 */ /* 0x000fe20000000000 */
[----:B-1----:R-:W1:Y:S01]  /*0f70*/  MUFU.RCP R2, R2 ;  /* 0x0000000200027308 */ /* 0x002e620000001000 */
[----:B------:R-:W-:-:S02]  /*0f80*/  IABS R25, R141 ;  /* 0x0000008d00197213 */ /* 0x000fc40000000000 */
[----:B------:R-:W-:Y:S02]  /*0f90*/  IABS R29, R139 ;  /* 0x0000008b001d7213 */ /* 0x000fe40000000000 */
[----:B------:R-:W-:Y:S02]  /*0fa0*/  IABS R33, R137 ;  /* 0x0000008900217213 */ /* 0x000fe40000000000 */
[----:B------:R-:W-:Y:S01]  /*0fb0*/  IABS R31, R138 ;  /* 0x0000008a001f7213 */ /* 0x000fe20000000000 */
[----:B--2---:R-:W2:Y:S01]  /*0fc0*/  MUFU.RCP R8, R8 ;  /* 0x0000000800087308 */ /* 0x004ea20000001000 */
[----:B------:R-:W-:Y:S02]  /*0fd0*/  IABS R37, R135 ;  /* 0x0000008700257213 */ /* 0x000fe40000000000 */
[----:B------:R-:W-:Y:S02]  /*0fe0*/  IABS R35, R136 ;  /* 0x0000008800237213 */ /* 0x000fe40000000000 */
[----:B------:R-:W-:-:S02]  /*0ff0*/  IABS R39, R134 ;  /* 0x0000008600277213 */ /* 0x000fc40000000000 */
[----:B------:R-:W-:Y:S02]  /*1000*/  IABS R43, R130 ;  /* 0x00000082002b7213 */ /* 0x000fe40000000000 */
[----:B-1----:R-:W-:Y:S02]  /*1010*/  IADD3 R4, R2, 0xffffffe, RZ ;  /* 0x0ffffffe02047810 */ /* 0x002fe40007ffe0ff */
[----:B------:R-:W-:Y:S02]  /*1020*/  IABS R41, R132 ;  /* 0x0000008400297213 */ /* 0x000fe40000000000 */
[----:B------:R1:W3:Y:S01]  /*1030*/  F2I.FTZ.U32.TRUNC.NTZ R5, R4 ;  /* 0x0000000400057305 */ /* 0x0002e2000021f000 */
[----:B------:R-:W-:Y:S02]  /*1040*/  IABS R47, R126 ;  /* 0x0000007e002f7213 */ /* 0x000fe40000000000 */
[----:B--2---:R-:W-:Y:S02]  /*1050*/  IADD3 R6, R8, 0xffffffe, RZ ;  /* 0x0ffffffe08067810 */ /* 0x004fe40007ffe0ff */
[----:B------:R-:W-:-:S02]  /*1060*/  IABS R45, R128 ;  /* 0x00000080002d7213 */ /* 0x000fc40000000000 */
[----:B------:R-:W-:Y:S01]  /*1070*/  IABS R49, R124 ;  /* 0x0000007c00317213 */ /* 0x000fe20000000000 */
[----:B------:R2:W4:Y:S01]  /*1080*/  F2I.FTZ.U32.TRUNC.NTZ R7, R6 ;  /* 0x0000000600077305 */ /* 0x000522000021f000 */
[----:B-1----:R-:W-:Y:S01]  /*1090*/  IMAD.MOV.U32 R4, RZ, RZ, RZ ;  /* 0x000000ffff047224 */ /* 0x002fe200078e00ff */
[----:B------:R-:W-:Y:S02]  /*10a0*/  IABS R53, R120 ;  /* 0x0000007800357213 */ /* 0x000fe40000000000 */
[----:B------:R-:W-:Y:S02]  /*10b0*/  IABS R51, R122 ;  /* 0x0000007a00337213 */ /* 0x000fe40000000000 */
[----:B------:R-:W-:Y:S01]  /*10c0*/  IABS R57, R116 ;  /* 0x0000007400397213 */ /* 0x000fe20000000000 */
[----:B---3--:R-:W-:Y:S01]  /*10d0*/  IMAD.MOV R9, RZ, RZ, -R5 ;  /* 0x000000ffff097224 */ /* 0x008fe200078e0a05 */
[----:B------:R-:W-:Y:S01]  /*10e0*/  IABS R55, R118 ;  /* 0x0000007600377213 */ /* 0x000fe20000000000 */
[----:B--2---:R-:W-:Y:S01]  /*10f0*/  IMAD.SHL.U32 R6, R72, 0x8, RZ ;  /* 0x0000000848067824 */ /* 0x004fe200078e00ff */
[----:B------:R-:W-:Y:S01]  /*1100*/  IABS R59, R114 ;  /* 0x00000072003b7213 */ /* 0x000fe20000000000 */
[----:B------:R-:W-:Y:S01]  /*1110*/  IMAD R9, R9, R0, RZ ;  /* 0x0000000009097224 */ /* 0x000fe200078e02ff */
[----:B------:R-:W-:-:S02]  /*1120*/  IABS R63, R110 ;  /* 0x0000006e003f7213 */ /* 0x000fc40000000000 */
[----:B------:R-:W-:Y:S01]  /*1130*/  IABS R61, R112 ;  /* 0x00000070003d7213 */ /* 0x000fe20000000000 */
[----:B------:R-:W-:Y:S01]  /*1140*/  IMAD.HI.U32 R2, R5, R9, R4 ;  /* 0x0000000905027227 */ /* 0x000fe200078e0004 */
[----:B------:R-:W-:Y:S02]  /*1150*/  IABS R67, R106 ;  /* 0x0000006a00437213 */ /* 0x000fe40000000000 */
[----:B------:R-:W-:Y:S01]  /*1160*/  IABS R65, R108 ;  /* 0x0000006c00417213 */ /* 0x000fe20000000000 */
[----:B------:R-:W-:Y:S01]  /*1170*/  IMAD.SHL.U32 R5, R72, 0x40, RZ ;  /* 0x0000004048057824 */ /* 0x000fe200078e00ff */
[----:B------:R-:W-:Y:S01]  /*1180*/  IABS R69, R104 ;  /* 0x0000006800457213 */ /* 0x000fe20000000000 */
[----:B------:R-:W-:Y:S01]  /*1190*/  IMAD.MOV.U32 R9, RZ, RZ, R10 ;  /* 0x000000ffff097224 */ /* 0x000fe200078e000a */
[----:B------:R-:W-:Y:S01]  /*11a0*/  IABS R73, R100 ;  /* 0x0000006400497213 */ /* 0x000fe20000000000 */
[----:B----4-:R-:W-:Y:S01]  /*11b0*/  IMAD.MOV R8, RZ, RZ, -R7 ;  /* 0x000000ffff087224 */ /* 0x010fe200078e0a07 */
[----:B------:R-:W-:Y:S01]  /*11c0*/  LOP3.LUT R5, R5, 0x1c0, RZ, 0xc0, !PT ;  /* 0x000001c005057812 */ /* 0x000fe200078ec0ff */
[----:B------:R-:W-:Y:S01]  /*11d0*/  IMAD.HI.U32 R4, R2, R9, RZ ;  /* 0x0000000902047227 */ /* 0x000fe200078e00ff */
[----:B------:R-:W-:-:S02]  /*11e0*/  IABS R71, R102 ;  /* 0x0000006600477213 */ /* 0x000fc40000000000 */
[----:B------:R-:W-:Y:S01]  /*11f0*/  LOP3.LUT R231, R5, 0x30, R6, 0xf8, !PT ;  /* 0x0000003005e77812 */ /* 0x000fe200078ef806 */
[----:B------:R-:W-:Y:S01]  /*1200*/  IMAD R15, R8, R3, RZ ;  /* 0x00000003080f7224 */ /* 0x000fe200078e02ff */
[----:B------:R-:W-:Y:S01]  /*1210*/  IABS R77, R96 ;  /* 0x00000060004d7213 */ /* 0x000fe20000000000 */
[----:B------:R-:W-:Y:S01]  /*1220*/  IMAD.MOV.U32 R6, RZ, RZ, RZ ;  /* 0x000000ffff067224 */ /* 0x000fe200078e00ff */
[----:B------:R-:W-:Y:S01]  /*1230*/  IABS R75, R98 ;  /* 0x00000062004b7213 */ /* 0x000fe20000000000 */
[----:B------:R-:W-:Y:S01]  /*1240*/  IMAD.MOV R5, RZ, RZ, -R4 ;  /* 0x000000ffff057224 */ /* 0x000fe200078e0a04 */
[----:B------:R-:W-:Y:S01]  /*1250*/  IABS R79, R94 ;  /* 0x0000005e004f7213 */ /* 0x000fe20000000000 */
[----:B------:R-:W-:Y:S01]  /*1260*/  IMAD.HI.U32 R4, R7, R15, R6 ;  /* 0x0000000f07047227 */ /* 0x000fe200078e0006 */
[----:B------:R-:W-:Y:S02]  /*1270*/  IABS R15, R146 ;  /* 0x00000092000f7213 */ /* 0x000fe40000000000 */
[----:B------:R-:W-:Y:S01]  /*1280*/  IABS R83, R90 ;  /* 0x0000005a00537213 */ /* 0x000fe20000000000 */
[----:B------:R-:W-:Y:S01]  /*1290*/  IMAD.HI.U32 R6, R2, R11, RZ ;  /* 0x0000000b02067227 */ /* 0x000fe200078e00ff */
[----:B------:R-:W-:-:S02]  /*12a0*/  IABS R81, R92 ;  /* 0x0000005c00517213 */ /* 0x000fc40000000000 */
[----:B------:R-:W-:Y:S01]  /*12b0*/  IABS R87, R86 ;  /* 0x0000005600577213 */ /* 0x000fe20000000000 */
[----:B------:R-:W-:Y:S01]  /*12c0*/  IMAD.HI.U32 R7, R2, R13, RZ ;  /* 0x0000000d02077227 */ /* 0x000fe200078e00ff */
[----:B------:R-:W-:Y:S02]  /*12d0*/  IABS R85, R88 ;  /* 0x0000005800557213 */ /* 0x000fe40000000000 */
[----:B------:R-:W-:Y:S01]  /*12e0*/  IABS R89, R84 ;  /* 0x0000005400597213 */ /* 0x000fe20000000000 */
[----:B------:R-:W-:Y:S01]  /*12f0*/  IMAD.MOV R8, RZ, RZ, -R6 ;  /* 0x000000ffff087224 */ /* 0x000fe200078e0a06 */
[----:B------:R-:W-:Y:S01]  /*1300*/  IABS R93, R80 ;  /* 0x00000050005d7213 */ /* 0x000fe20000000000 */
[C---:B------:R-:W-:Y:S01]  /*1310*/  IMAD R5, R0.reuse, R5, R9 ;  /* 0x0000000500057224 */ /* 0x040fe200078e0209 */
[----:B------:R-:W-:Y:S01]  /*1320*/  IABS R91, R82 ;  /* 0x00000052005b7213 */ /* 0x000fe20000000000 */
[----:B------:R-:W-:Y:S01]  /*1330*/  IMAD.MOV R9, RZ, RZ, -R7 ;  /* 0x000000ffff097224 */ /* 0x000fe200078e0a07 */
[----:B------:R-:W-:Y:S01]  /*1340*/  IABS R97, R76 ;  /* 0x0000004c00617213 */ /* 0x000fe20000000000 */
[----:B------:R-:W-:Y:S01]  /*1350*/  IMAD R7, R0, R8, R11 ;  /* 0x0000000800077224 */ /* 0x000fe200078e020b */
        /* <DEDUP_REMOVED lines=9> */
[----:B------:R-:W-:Y:S01]  /*13f0*/  IMAD R9, R0, R9, R13 ;  /* 0x0000000900097224 */ /* 0x000fe200078e020d */
[----:B------:R-:W-:Y:S01]  /*1400*/  IABS R109, R238 ;  /* 0x000000ee006d7213 */ /* 0x000fe20000000000 */
[----:B------:R-:W-:Y:S01]  /*1410*/  IMAD.MOV R11, RZ, RZ, -R6 ;  /* 0x000000ffff0b7224 */ /* 0x000fe200078e0a06 */
[----:B------:R-:W-:Y:S01]  /*1420*/  IABS R113, R240 ;  /* 0x000000f000717213 */ /* 0x000fe20000000000 */
[----:B------:R-:W-:Y:S01]  /*1430*/  IMAD.HI.U32 R6, R2, R19, RZ ;  /* 0x0000001302067227 */ /* 0x000fe200078e00ff */
[----:B------:R-:W-:-:S02]  /*1440*/  IABS R111, R239 ;  /* 0x000000ef006f7213 */ /* 0x000fc40000000000 */
[----:B------:R-:W-:Y:S01]  /*1450*/  IABS R115, R241 ;  /* 0x000000f100737213 */ /* 0x000fe20000000000 */
[----:B------:R-:W-:Y:S01]  /*1460*/  IMAD R13, R0, R8, R17 ;  /* 0x00000008000d7224 */ /* 0x000fe200078e0211 */
[----:B------:R-:W-:Y:S01]  /*1470*/  IABS R117, R242 ;  /* 0x000000f200757213 */ /* 0x000fe20000000000 */
[----:B------:R-:W-:Y:S01]  /*1480*/  IMAD.HI.U32 R8, R2, R23, RZ ;  /* 0x0000001702087227 */ /* 0x000fe200078e00ff */
[----:B------:R-:W-:Y:S02]  /*1490*/  IABS R121, R245 ;  /* 0x000000f500797213 */ /* 0x000fe40000000000 */
[----:B------:R-:W-:Y:S01]  /*14a0*/  IABS R133, R168 ;  /* 0x000000a800857213 */ /* 0x000fe20000000000 */
[C---:B------:R-:W-:Y:S01]  /*14b0*/  IMAD R11, R0.reuse, R11, R15 ;  /* 0x0000000b000b7224 */ /* 0x040fe200078e020f */
[C---:B------:R-:W-:Y:S01]  /*14c0*/  ISETP.GT.U32.AND P1, PT, R0.reuse, R5, PT ;  /* 0x000000050000720c */ /* 0x040fe20003f24070 */
[----:B------:R-:W-:Y:S01]  /*14d0*/  IMAD.MOV R15, RZ, RZ, -R6 ;  /* 0x000000ffff0f7224 */ /* 0x000fe200078e0a06 */
[C---:B------:R-:W-:Y:S01]  /*14e0*/  ISETP.GT.U32.AND P0, PT, R0.reuse, R7, PT ;  /* 0x000000070000720c */ /* 0x040fe20003f04070 */
[----:B------:R-:W-:Y:S01]  /*14f0*/  IMAD.MOV R8, RZ, RZ, -R8 ;  /* 0x000000ffff087224 */ /* 0x000fe200078e0a08 */
[----:B------:R-:W-:Y:S01]  /*1500*/  ISETP.GT.U32.AND P4, PT, R0, R9, PT ;  /* 0x000000090000720c */ /* 0x000fe20003f84070 */
[----:B------:R-:W-:Y:S01]  /*1510*/  IMAD.HI.U32 R6, R2, R21, RZ ;  /* 0x0000001502067227 */ /* 0x000fe200078e00ff */
[----:B------:R-:W-:-:S02]  /*1520*/  ISETP.GT.U32.AND P5, PT, R0, R11, PT ;  /* 0x0000000b0000720c */ /* 0x000fc40003fa4070 */
[C---:B------:R-:W-:Y:S01]  /*1530*/  ISETP.GT.U32.AND P3, PT, R0.reuse, R13, PT ;  /* 0x0000000d0000720c */ /* 0x040fe20003f64070 */
[C---:B------:R-:W-:Y:S01]  /*1540*/  IMAD R15, R0.reuse, R15, R19 ;  /* 0x0000000f000f7224 */ /* 0x040fe200078e0213 */
[----:B------:R-:W-:Y:S01]  /*1550*/  IABS R119, R243 ;  /* 0x000000f300777213 */ /* 0x000fe20000000000 */
[----:B------:R-:W-:Y:S01]  /*1560*/  IMAD R19, R0, R8, R23 ;  /* 0x0000000800137224 */ /* 0x000fe200078e0217 */
[----:B------:R-:W-:Y:S01]  /*1570*/  IABS R123, R246 ;  /* 0x000000f6007b7213 */ /* 0x000fe20000000000 */
[----:B------:R-:W-:Y:S01]  /*1580*/  IMAD.HI.U32 R8, R2, R27, RZ ;  /* 0x0000001b02087227 */ /* 0x000fe200078e00ff */
[----:B------:R-:W-:Y:S02]  /*1590*/  ISETP.GT.U32.AND P6, PT, R0, R15, PT ;  /* 0x0000000f0000720c */ /* 0x000fe40003fc4070 */
[----:B------:R-:W-:Y:S01]  /*15a0*/  IABS R125, R247 ;  /* 0x000000f7007d7213 */ /* 0x000fe20000000000 */
[----:B------:R-:W-:Y:S01]  /*15b0*/  IMAD.MOV R17, RZ, RZ, -R6 ;  /* 0x000000ffff117224 */ /* 0x000fe200078e0a06 */
[----:B------:R-:W-:Y:S01]  /*15c0*/  IABS R127, R248 ;  /* 0x000000f8007f7213 */ /* 0x000fe20000000000 */
[----:B------:R-:W-:Y:S01]  /*15d0*/  IMAD.HI.U32 R6, R2, R25, RZ ;  /* 0x0000001902067227 */ /* 0x000fe200078e00ff */
[----:B------:R-:W-:-:S02]  /*15e0*/  IABS R129, R249 ;  /* 0x000000f900817213 */ /* 0x000fc40000000000 */
[----:B------:R-:W-:Y:S01]  /*15f0*/  IABS R131, R250 ;  /* 0x000000fa00837213 */ /* 0x000fe20000000000 */
[----:B------:R-:W-:Y:S01]  /*1600*/  IMAD.MOV R8, RZ, RZ, -R8 ;  /* 0x000000ffff087224 */ /* 0x000fe200078e0a08 */
[----:B------:R-:W-:Y:S01]  /*1610*/  LOP3.LUT R167, R72, 0x20, RZ, 0xc0, !PT ;  /* 0x0000002048a77812 */ /* 0x000fe200078ec0ff */
[----:B------:R-:W-:Y:S01]  /*1620*/  IMAD R17, R0, R17, R21 ;  /* 0x0000001100117224 */ /* 0x000fe200078e0215 */
[----:B------:R-:W-:Y:S01]  /*1630*/  SHF.R.S32.HI R165, RZ, 0x1f, R164 ;  /* 0x0000001fffa57819 */ /* 0x000fe200000114a4 */
[----:B------:R-:W-:Y:S01]  /*1640*/  IMAD.MOV R21, RZ, RZ, -R6 ;  /* 0x000000ffff157224 */ /* 0x000fe200078e0a06 */
[----:B------:R-:W-:Y:S01]  /*1650*/  LOP3.LUT R235, R166, 0x10, RZ, 0x3c, !PT ;  /* 0x00000010a6eb7812 */ /* 0x000fe200078e3cff */
[----:B------:R-:W-:Y:S01]  /*1660*/  IMAD.HI.U32 R6, R2, R29, RZ ;  /* 0x0000001d02067227 */ /* 0x000fe200078e00ff */
[----:B------:R-:W-:Y:S02]  /*1670*/  SHF.L.U64.HI R165, R164, 0x1, R165 ;  /* 0x00000001a4a57819 */ /* 0x000fe400000102a5 */
[----:B------:R-:W-:Y:S01]  /*1680*/  LOP3.LUT R234, R166, 0x20, RZ, 0x3c, !PT ;  /* 0x00000020a6ea7812 */ /* 0x000fe200078e3cff */
[----:B------:R-:W-:Y:S01]  /*1690*/  IMAD R23, R0, R8, R27 ;  /* 0x0000000800177224 */ /* 0x000fe200078e021b */
[----:B------:R-:W-:Y:S01]  /*16a0*/  LOP3.LUT R233, R166, 0x30, RZ, 0x3c, !PT ;  /* 0x00000030a6e97812 */ /* 0x000fe200078e3cff */
[----:B------:R-:W-:-:S04]  /*16b0*/  IMAD.HI.U32 R8, R2, R33, RZ ;  /* 0x0000002102087227 */ /* 0x000fc800078e00ff */
[----:B------:R-:W-:Y:S02]  /*16c0*/  IMAD R21, R0, R21, R25 ;  /* 0x0000001500157224 */ /* 0x000fe400078e0219 */
[----:B------:R-:W-:Y:S02]  /*16d0*/  IMAD.MOV R25, RZ, RZ, -R6 ;  /* 0x000000ffff197224 */ /* 0x000fe400078e0a06 */
[----:B------:R-:W-:Y:S02]  /*16e0*/  IMAD.MOV R8, RZ, RZ, -R8 ;  /* 0x000000ffff087224 */ /* 0x000fe400078e0a08 */
[----:B------:R-:W-:-:S04]  /*16f0*/  IMAD.HI.U32 R6, R2, R31, RZ ;  /* 0x0000001f02067227 */ /* 0x000fc800078e00ff */
[C---:B------:R-:W-:Y:S02]  /*1700*/  IMAD R25, R0.reuse, R25, R29 ;  /* 0x0000001900197224 */ /* 0x040fe400078e021d */
[----:B------:R-:W-:Y:S02]  /*1710*/  IMAD R29, R0, R8, R33 ;  /* 0x00000008001d7224 */ /* 0x000fe400078e0221 */
[----:B------:R-:W-:-:S04]  /*1720*/  IMAD.HI.U32 R8, R2, R37, RZ ;  /* 0x0000002502087227 */ /* 0x000fc800078e00ff */
[----:B------:R-:W-:Y:S02]  /*1730*/  IMAD.MOV R27, RZ, RZ, -R6 ;  /* 0x000000ffff1b7224 */ /* 0x000fe400078e0a06 */
[----:B------:R-:W-:-:S04]  /*1740*/  IMAD.HI.U32 R6, R2, R35, RZ ;  /* 0x0000002302067227 */ /* 0x000fc800078e00ff */
[----:B------:R-:W-:Y:S02]  /*1750*/  IMAD.MOV R8, RZ, RZ, -R8 ;  /* 0x000000ffff087224 */ /* 0x000fe400078e0a08 */
[----:B------:R-:W-:Y:S02]  /*1760*/  IMAD R27, R0, R27, R31 ;  /* 0x0000001b001b7224 */ /* 0x000fe400078e021f */
[----:B------:R-:W-:Y:S02]  /*1770*/  IMAD.MOV R31, RZ, RZ, -R6 ;  /* 0x000000ffff1f7224 */ /* 0x000fe400078e0a06 */
[----:B------:R-:W-:-:S04]  /*1780*/  IMAD.HI.U32 R6, R2, R39, RZ ;  /* 0x0000002702067227 */ /* 0x000fc800078e00ff */
[----:B------:R-:W-:Y:S02]  /*1790*/  IMAD R33, R0, R8, R37 ;  /* 0x0000000800217224 */ /* 0x000fe400078e0225 */
        /* <DEDUP_REMOVED lines=108> */
[----:B------:R-:W-:-:S04]  /*1e60*/  IMAD.HI.U32 R6, R2, R111, RZ ;  /* 0x0000006f02067227 */ /* 0x000fc800078e00ff */
[----:B------:R-:W-:Y:S02]  /*1e70*/  IMAD.MOV R8, RZ, RZ, -R8 ;  /* 0x000000ffff087224 */ /* 0x000fe400078e0a08 */
[----:B------:R-:W-:Y:S02]  /*1e80*/  IMAD R105, R0, R105, R109 ;  /* 0x0000006900697224 */ /* 0x000fe400078e026d */
[----:B------:R-:W-:Y:S02]  /*1e90*/  IMAD.MOV R107, RZ, RZ, -R6 ;  /* 0x000000ffff6b7224 */ /* 0x000fe400078e0a06 */
[----:B------:R-:W-:-:S04]  /*1ea0*/  IMAD.HI.U32 R6, R2, R115, RZ ;  /* 0x0000007302067227 */ /* 0x000fc800078e00ff */
[----:B------:R-:W-:Y:S01]  /*1eb0*/  IMAD R109, R0, R8, R113 ;  /* 0x00000008006d7224 */ /* 0x000fe200078e0271 */
[----:B------:R-:W-:Y:S01]  /*1ec0*/  IABS R113, R244 ;  /* 0x000000f400717213 */ /* 0x000fe20000000000 */
[----:B------:R-:W-:-:S04]  /*1ed0*/  IMAD.HI.U32 R8, R2, R117, RZ ;  /* 0x0000007502087227 */ /* 0x000fc800078e00ff */
[C---:B------:R-:W-:Y:S02]  /*1ee0*/  IMAD R107, R0.reuse, R107, R111 ;  /* 0x0000006b006b7224 */ /* 0x040fe400078e026f */
[----:B------:R-:W-:Y:S02]  /*1ef0*/  IMAD.MOV R111, RZ, RZ, -R6 ;  /* 0x000000ffff6f7224 */ /* 0x000fe400078e0a06 */
[----:B------:R-:W-:Y:S02]  /*1f00*/  IMAD.MOV R8, RZ, RZ, -R8 ;  /* 0x000000ffff087224 */ /* 0x000fe400078e0a08 */
[C---:B------:R-:W-:Y:S02]  /*1f10*/  IMAD R111, R0.reuse, R111, R115 ;  /* 0x0000006f006f7224 */ /* 0x040fe400078e0273 */
[----:B------:R-:W-:Y:S02]  /*1f20*/  IMAD R115, R0, R8, R117 ;  /* 0x0000000800737224 */ /* 0x000fe400078e0275 */
[----:B------:R-:W-:-:S04]  /*1f30*/  IMAD.HI.U32 R8, R2, R121, RZ ;  /* 0x0000007902087227 */ /* 0x000fc800078e00ff */
[----:B------:R-:W-:Y:S02]  /*1f40*/  IMAD.MOV R8, RZ, RZ, -R8 ;  /* 0x000000ffff087224 */ /* 0x000fe400078e0a08 */
[----:B------:R-:W-:Y:S01]  /*1f50*/  @!P1 IMAD.IADD R5, R5, 0x1, -R0 ;  /* 0x0000000105059824 */ /* 0x000fe200078e0a00 */
[C---:B------:R-:W-:Y:S01]  /*1f60*/  ISETP.GT.U32.AND P1, PT, R0.reuse, R19, PT ;  /* 0x000000130000720c */ /* 0x040fe20003f24070 */
[----:B------:R-:W-:Y:S02]  /*1f70*/  IMAD R121, R0, R8, R121 ;  /* 0x0000000800797224 */ /* 0x000fe400078e0279 */
[----:B------:R-:W-:-:S04]  /*1f80*/  IMAD.HI.U32 R8, R2, R133, RZ ;  /* 0x0000008502087227 */ /* 0x000fc800078e00ff */
[----:B------:R-:W-:Y:S02]  /*1f90*/  IMAD.MOV R12, RZ, RZ, -R8 ;  /* 0x000000ffff0c7224 */ /* 0x000fe400078e0a08 */
[--C-:B------:R-:W-:Y:S01]  /*1fa0*/  @!P0 IMAD.IADD R7, R7, 0x1, -R0.reuse ;  /* 0x0000000107078824 */ /* 0x100fe200078e0a00 */
[C---:B------:R-:W-:Y:S01]  /*1fb0*/  ISETP.GT.U32.AND P0, PT, R0.reuse, R21, PT ;  /* 0x000000150000720c */ /* 0x040fe20003f04070 */
[C---:B------:R-:W-:Y:S02]  /*1fc0*/  IMAD R133, R0.reuse, R12, R133 ;  /* 0x0000000c00857224 */ /* 0x040fe400078e0285 */
[--C-:B------:R-:W-:Y:S01]  /*1fd0*/  @!P4 IMAD.IADD R9, R9, 0x1, -R0.reuse ;  /* 0x000000010909c824 */ /* 0x100fe200078e0a00 */
[C---:B------:R-:W-:Y:S01]  /*1fe0*/  ISETP.GT.U32.AND P4, PT, R0.reuse, R23, PT ;  /* 0x000000170000720c */ /* 0x040fe20003f84070 */
        /* <DEDUP_REMOVED lines=8> */
[----:B------:R-:W-:Y:S01]  /*2070*/  @!P0 IMAD.IADD R21, R21, 0x1, -R0 ;  /* 0x0000000115158824 */ /* 0x000fe200078e0a00 */
[----:B------:R-:W-:Y:S01]  /*2080*/  ISETP.GT.U32.AND P0, PT, R0, R9, PT ;  /* 0x000000090000720c */ /* 0x000fe20003f04070 */
[----:B------:R-:W-:-:S04]  /*2090*/  IMAD.HI.U32 R6, R2, R119, RZ ;  /* 0x0000007702067227 */ /* 0x000fc800078e00ff */
        /* <DEDUP_REMOVED lines=11> */
[C---:B------:R-:W-:Y:S01]  /*2150*/  ISETP.GT.U32.AND P3, PT, R0.reuse, R15, PT ;  /* 0x0000000f0000720c */ /* 0x040fe20003f64070 */
[----:B------:R-:W-:Y:S01]  /*2160*/  IMAD.MOV R10, RZ, RZ, -R6 ;  /* 0x000000ffff0a7224 */ /* 0x000fe200078e0a06 */
        /* <DEDUP_REMOVED lines=38> */
[----:B------:R-:W-:Y:S01]  /*23d0*/  ISETP.GT.U32.AND P0, PT, R0, R37, PT ;  /* 0x000000250000720c */ /* 0x000fe20003f04070 */
[----:B------:R-:W-:-:S02]  /*23e0*/  @!P3 IMAD.IADD R43, R43, 0x1, -R0 ;  /* 0x000000012b2bb824 */ /* 0x000fc400078e0a00 */
        /* <DEDUP_REMOVED lines=12> */
[----:B------:R-:W-:Y:S01]  /*24b0*/  IMAD.HI.U32 R6, R2, R113, RZ ;  /* 0x0000007102067227 */ /* 0x000fe200078e00ff */
[----:B------:R-:W-:-:S03]  /*24c0*/  ISETP.GT.U32.AND P5, PT, R0, R41, PT ;  /* 0x000000290000720c */ /* 0x000fc60003fa4070 */
        /* <DEDUP_REMOVED lines=82> */
[----:B------:R-:W-:-:S02]  /*29f0*/  IMAD R117, R0, R10, R119 ;  /* 0x0000000a00757224 */ /* 0x000fc400078e0277 */
[----:B------:R-:W-:Y:S01]  /*2a00*/  @!P2 IMAD.IADD R77, R77, 0x1, -R0 ;  /* 0x000000014d4da824 */ /* 0x000fe200078e0a00 */
[C---:B------:R-:W-:Y:S01]  /*2a10*/  ISETP.GT.U32.AND P2, PT, R0.reuse, R91, PT ;  /* 0x0000005b0000720c */ /* 0x040fe20003f44070 */
[----:B------:R-:W-:Y:S02]  /*2a20*/  IMAD.MOV R119, RZ, RZ, -R6 ;  /* 0x000000ffff777224 */ /* 0x000fe400078e0a06 */
[--C-:B------:R-:W-:Y:S01]  /*2a30*/  @!P3 IMAD.IADD R87, R87, 0x1, -R0.reuse ;  /* 0x000000015757b824 */ /* 0x100fe200078e0a00 */
[C---:B------:R-:W-:Y:S01]  /*2a40*/  ISETP.GT.U32.AND P3, PT, R0.reuse, R101, PT ;  /* 0x000000650000720c */ /* 0x040fe20003f64070 */
[--C-:B------:R-:W-:Y:S02]  /*2a50*/  @!P1 IMAD.IADD R103, R103, 0x1, -R0.reuse ;  /* 0x0000000167679824 */ /* 0x100fe400078e0a00 */
[----:B------:R-:W-:Y:S01]  /*2a60*/  @!P0 IMAD.IADD R81, R81, 0x1, -R0 ;  /* 0x0000000151518824 */ /* 0x000fe200078e0a00 */
[----:B------:R-:W-:Y:S01]  /*2a70*/  ISETP.GT.U32.AND P0, PT, R0, R93, PT ;  /* 0x0000005d0000720c */ /* 0x000fe20003f04070 */
[----:B------:R-:W-:-:S04]  /*2a80*/  IMAD.HI.U32 R6, R2, R123, RZ ;  /* 0x0000007b02067227 */ /* 0x000fc800078e00ff */
        /* <DEDUP_REMOVED lines=15> */
[----:B------:R-:W-:Y:S01]  /*2b80*/  @!P1 IMAD.IADD R91, R91, 0x1, -R0 ;  /* 0x000000015b5b9824 */ /* 0x000fe200078e0a00 */
[C---:B------:R-:W-:Y:S01]  /*2b90*/  ISETP.GT.U32.AND P1, PT, R0.reuse, R103, PT ;  /* 0x000000670000720c */ /* 0x040fe20003f24070 */
[----:B------:R-:W-:Y:S02]  /*2ba0*/  IMAD.MOV R8, RZ, RZ, -R6 ;  /* 0x000000ffff087224 */ /* 0x000fe400078e0a06 */
[----:B------:R-:W-:Y:S01]  /*2bb0*/  @!P0 IMAD.IADD R93, R93, 0x1, -R0 ;  /* 0x000000015d5d8824 */ /* 0x000fe200078e0a00 */
[----:B------:R-:W-:Y:S01]  /*2bc0*/  ISETP.GT.U32.AND P0, PT, R0, R107, PT ;  /* 0x0000006b0000720c */ /* 0x000fe20003f04070 */
[----:B------:R-:W-:-:S04]  /*2bd0*/  IMAD.HI.U32 R6, R2, R127, RZ ;  /* 0x0000007f02067227 */ /* 0x000fc800078e00ff */
[----:B------:R-:W-:Y:S02]  /*2be0*/  IMAD.MOV R6, RZ, RZ, -R6 ;  /* 0x000000ffff067224 */ /* 0x000fe400078e0a06 */
[----:B------:R-:W-:Y:S01]  /*2bf0*/  @!P5 IMAD.IADD R99, R99, 0x1, -R0 ;  /* 0x000000016363d824 */ /* 0x000fe200078e0a00 */
[C---:B------:R-:W-:Y:S01]  /*2c00*/  ISETP.GT.U32.AND P5, PT, R0.reuse, R87, PT ;  /* 0x000000570000720c */ /* 0x040fe20003fa4070 */
[C---:B------:R-:W-:Y:S01]  /*2c10*/  IMAD R119, R0.reuse, R119, R113 ;  /* 0x0000007700777224 */ /* 0x040fe200078e0271 */
[----:B------:R-:W-:Y:S01]  /*2c20*/  SHF.R.S32.HI R113, RZ, 0x1f, R162 ;  /* 0x0000001fff717819 */ /* 0x000fe200000114a2 */
[C---:B------:R-:W-:Y:S01]  /*2c30*/  IMAD R127, R0.reuse, R6, R127 ;  /* 0x00000006007f7224 */ /* 0x040fe200078e027f */
[----:B------:R-:W-:Y:S01]  /*2c40*/  IABS R6, R251 ;  /* 0x000000fb00067213 */ /* 0x000fe20000000000 */
[--C-:B------:R-:W-:Y:S01]  /*2c50*/  @!P4 IMAD.IADD R83, R83, 0x1, -R0.reuse ;  /* 0x000000015353c824 */ /* 0x100fe200078e0a00 */
[C---:B------:R-:W-:Y:S01]  /*2c60*/  ISETP.GT.U32.AND P4, PT, R0.reuse, R97, PT ;  /* 0x000000610000720c */ /* 0x040fe20003f84070 */
[--C-:B------:R-:W-:Y:S01]  /*2c70*/  @!P6 IMAD.IADD R85, R85, 0x1, -R0.reuse ;  /* 0x000000015555e824 */ /* 0x100fe200078e0a00 */
[C---:B------:R-:W-:Y:S01]  /*2c80*/  ISETP.GT.U32.AND P6, PT, R0.reuse, R105, PT ;  /* 0x000000690000720c */ /* 0x040fe20003fc4070 */
[--C-:B------:R-:W-:Y:S01]  /*2c90*/  @!P3 IMAD.IADD R89, R89, 0x1, -R0.reuse ;  /* 0x000000015959b824 */ /* 0x100fe200078e0a00 */
[C---:B------:R-:W-:Y:S01]  /*2ca0*/  ISETP.GT.U32.AND P3, PT, R0.reuse, R101, PT ;  /* 0x000000650000720c */ /* 0x040fe20003f64070 */
[C---:B------:R-:W-:Y:S01]  /*2cb0*/  IMAD R123, R0.reuse, R10, R123 ;  /* 0x0000000a007b7224 */ /* 0x040fe200078e027b */
[----:B------:R-:W-:Y:S01]  /*2cc0*/  LEA.HI R162, R113, R162, RZ, 0x5 ;  /* 0x000000a271a27211 */ /* 0x000fe200078f28ff */
[--C-:B------:R-:W-:Y:S01]  /*2cd0*/  @!P2 IMAD.IADD R95, R95, 0x1, -R0.reuse ;  /* 0x000000015f5fa824 */ /* 0x100fe200078e0a00 */
[C---:B------:R-:W-:Y:S01]  /*2ce0*/  ISETP.GT.U32.AND P2, PT, R0.reuse, R109, PT ;  /* 0x0000006d0000720c */ /* 0x040fe20003f44070 */
[--C-:B------:R-:W-:Y:S01]  /*2cf0*/  @!P1 IMAD.IADD R103, R103, 0x1, -R0.reuse ;  /* 0x0000000167679824 */ /* 0x100fe200078e0a00 */
[C---:B------:R-:W-:Y:S01]  /*2d00*/  ISETP.GT.U32.AND P1, PT, R0.reuse, R119, PT ;  /* 0x000000770000720c */ /* 0x040fe20003f24070 */
[----:B------:R-:W-:Y:S01]  /*2d10*/  @!P0 IMAD.IADD R107, R107, 0x1, -R0 ;  /* 0x000000016b6b8824 */ /* 0x000fe200078e0a00 */
[----:B------:R-:W-:Y:S01]  /*2d20*/  ISETP.GT.U32.AND P0, PT, R0, R123, PT ;  /* 0x0000007b0000720c */ /* 0x000fe20003f04070 */
[----:B------:R-:W-:Y:S01]  /*2d30*/  IMAD.HI.U32 R4, R4, R6, RZ ;  /* 0x0000000604047227 */ /* 0x000fe200078e00ff */
[----:B------:R-:W-:-:S03]  /*2d40*/  SHF.R.S32.HI R162, RZ, 0x5, R162 ;  /* 0x00000005ffa27819 */ /* 0x000fc600000114a2 */
[----:B------:R-:W-:Y:S02]  /*2d50*/  IMAD.MOV R4, RZ, RZ, -R4 ;  /* 0x000000ffff047224 */ /* 0x000fe400078e0a04 */
[----:B------:R-:W-:Y:S01]  /*2d60*/  @!P5 IMAD.IADD R87, R87, 0x1, -R0 ;  /* 0x000000015757d824 */ /* 0x000fe200078e0a00 */
[C---:B------:R-:W-:Y:S01]  /*2d70*/  ISETP.GT.U32.AND P5, PT, R0.reuse, R99, PT ;  /* 0x000000630000720c */ /* 0x040fe20003fa4070 */
[C---:B------:R-:W-:Y:S02]  /*2d80*/  IMAD R125, R0.reuse, R8, R125 ;  /* 0x00000008007d7224 */ /* 0x040fe400078e027d */
[----:B------:R-:W-:Y:S02]  /*2d90*/  IMAD R6, R3, R4, R6 ;  /* 0x0000000403067224 */ /* 0x000fe400078e0206 */
[--C-:B------:R-:W-:Y:S01]  /*2da0*/  @!P4 IMAD.IADD R97, R97, 0x1, -R0.reuse ;  /* 0x000000016161c824 */ /* 0x100fe200078e0a00 */
[C---:B------:R-:W-:Y:S01]  /*2db0*/  ISETP.GT.U32.AND P4, PT, R0.reuse, R111, PT ;  /* 0x0000006f0000720c */ /* 0x040fe20003f84070 */
[--C-:B------:R-:W-:Y:S01]  /*2dc0*/  @!P3 IMAD.IADD R101, R101, 0x1, -R0.reuse ;  /* 0x000000016565b824 */ /* 0x100fe200078e0a00 */
[C---:B------:R-:W-:Y:S01]  /*2dd0*/  ISETP.GT.U32.AND P3, PT, R0.reuse, R117, PT ;  /* 0x000000750000720c */ /* 0x040fe20003f64070 */
[----:B------:R-:W-:Y:S01]  /*2de0*/  @!P6 IMAD.IADD R105, R105, 0x1, -R0 ;  /* 0x000000016969e824 */ /* 0x000fe200078e0a00 */
[----:B------:R-:W-:Y:S01]  /*2df0*/  ISETP.GT.U32.AND P6, PT, R0, R121, PT ;  /* 0x000000790000720c */ /* 0x000fe20003fc4070 */
[----:B------:R-:W-:-:S04]  /*2e00*/  IMAD.HI.U32 R8, R2, R129, RZ ;  /* 0x0000008102087227 */ /* 0x000fc800078e00ff */
[----:B------:R-:W-:Y:S01]  /*2e10*/  @!P2 IMAD.IADD R109, R109, 0x1, -R0 ;  /* 0x000000016d6da824 */ /* 0x000fe200078e0a00 */
[----:B------:R-:W-:Y:S01]  /*2e20*/  ISETP.GT.U32.AND P2, PT, R0, R125, PT ;  /* 0x0000007d0000720c */ /* 0x000fe20003f44070 */
[----:B------:R-:W-:-:S04]  /*2e30*/  IMAD.HI.U32 R2, R2, R131, RZ ;  /* 0x0000008302027227 */ /* 0x000fc800078e00ff */
[--C-:B------:R-:W-:Y:S01]  /*2e40*/  @!P1 IMAD.IADD R119, R119, 0x1, -R0.reuse ;  /* 0x0000000177779824 */ /* 0x100fe200078e0a00 */
[----:B------:R-:W-:Y:S01]  /*2e50*/  ISETP.GT.U32.AND P1, PT, R3, R6, PT ;  /* 0x000000060300720c */ /* 0x000fe20003f24070 */
[----:B------:R-:W-:Y:S01]  /*2e60*/  @!P0 IMAD.IADD R123, R123, 0x1, -R0 ;  /* 0x000000017b7b8824 */ /* 0x000fe200078e0a00 */
[C---:B------:R-:W-:Y:S01]  /*2e70*/  ISETP.GT.U32.AND P0, PT, R0.reuse, R109, PT ;  /* 0x0000006d0000720c */ /* 0x040fe20003f04070 */
        /* <DEDUP_REMOVED lines=8> */
[----:B------:R-:W-:Y:S01]  /*2f00*/  @!P6 IMAD.IADD R121, R121, 0x1, -R0 ;  /* 0x000000017979e824 */ /* 0x000fe200078e0a00 */
[----:B------:R-:W-:Y:S01]  /*2f10*/  ISETP.GT.U32.AND P6, PT, R0, R107, PT ;  /* 0x0000006b0000720c */ /* 0x000fe20003fc4070 */
[----:B------:R-:W-:-:S02]  /*2f20*/  @!P1 IMAD.IADD R6, R6, 0x1, -R3 ;  /* 0x0000000106069824 */ /* 0x000fc400078e0a03 */
[----:B------:R-:W-:Y:S01]  /*2f30*/  @!P0 IMAD.IADD R109, R109, 0x1, -R0 ;  /* 0x000000016d6d8824 */ /* 0x000fe200078e0a00 */
[C---:B------:R-:W-:Y:S01]  /*2f40*/  ISETP.GT.U32.AND P1, PT, R0.reuse, R121, PT ;  /* 0x000000790000720c */ /* 0x040fe20003f24070 */
[----:B------:R-:W-:Y:S01]  /*2f50*/  IMAD.MOV R8, RZ, RZ, -R8 ;  /* 0x000000ffff087224 */ /* 0x000fe200078e0a08 */
[C---:B------:R-:W-:Y:S01]  /*2f60*/  ISETP.GT.U32.AND P0, PT, R0.reuse, R123, PT ;  /* 0x0000007b0000720c */ /* 0x040fe20003f04070 */
[--C-:B------:R-:W-:Y:S02]  /*2f70*/  @!P5 IMAD.IADD R115, R115, 0x1, -R0.reuse ;  /* 0x000000017373d824 */ /* 0x100fe400078e0a00 */
        /* <DEDUP_REMOVED lines=9> */
[--C-:B------:R-:W-:Y:S01]  /*3010*/  @!P0 IMAD.IADD R123, R123, 0x1, -R0.reuse ;  /* 0x000000017b7b8824 */ /* 0x100fe200078e0a00 */
[----:B------:R-:W-:Y:S01]  /*3020*/  ISETP.GE.AND P1, PT, R149, RZ, PT ;  /* 0x000000ff9500720c */ /* 0x000fe20003f26270 */
[--C-:B------:R-:W-:Y:S01]  /*3030*/  @!P6 IMAD.IADD R107, R107, 0x1, -R0.reuse ;  /* 0x000000016b6be824 */ /* 0x100fe200078e0a00 */
[----:B------:R-:W-:Y:S01]  /*3040*/  ISETP.GE.AND P0, PT, R148, RZ, PT ;  /* 0x000000ff9400720c */ /* 0x000fe20003f06270 */
[----:B------:R-:W-:Y:S01]  /*3050*/  IMAD.SHL.U32 R2, R72, 0x2, RZ ;  /* 0x0000000248027824 */ /* 0x000fe200078e00ff */
        /* <DEDUP_REMOVED lines=8> */
[----:B------:R-:W-:Y:S01]  /*30e0*/  ISETP.GT.U32.AND P3, PT, R3, R6, PT ;  /* 0x000000060300720c */ /* 0x000fe20003f64070 */
[----:B------:R-:W-:Y:S01]  /*30f0*/  @!P1 IMAD.MOV R5, RZ, RZ, -R5 ;  /* 0x000000ffff059224 */ /* 0x000fe200078e0a05 */
[----:B------:R-:W-:Y:S01]  /*3100*/  ISETP.GE.AND P1, PT, R143, RZ, PT ;  /* 0x000000ff8f00720c */ /* 0x000fe20003f26270 */
[----:B------:R-:W-:Y:S01]  /*3110*/  @!P0 IMAD.MOV R7, RZ, RZ, -R7 ;  /* 0x000000ffff078224 */ /* 0x000fe200078e0a07 */
[----:B------:R-:W-:Y:S01]  /*3120*/  ISETP.GE.AND P0, PT, R142, RZ, PT ;  /* 0x000000ff8e00720c */ /* 0x000fe20003f06270 */
[----:B------:R-:W-:Y:S01]  /*3130*/  @!P6 IMAD.IADD R131, R131, 0x1, -R0 ;  /* 0x000000018383e824 */ /* 0x000fe200078e0a00 */
[----:B------:R-:W-:Y:S01]  /*3140*/  LOP3.LUT R4, R231, 0x30, R2, 0x78, !PT ;  /* 0x00000030e7047812 */ /* 0x000fe200078e7802 */
[--C-:B------:R-:W-:Y:S01]  /*3150*/  @!P2 IMAD.IADD R125, R125, 0x1, -R0.reuse ;  /* 0x000000017d7da824 */ /* 0x100fe200078e0a00 */
[----:B------:R-:W-:Y:S01]  /*3160*/  ISETP.GE.AND P2, PT, R147, RZ, PT ;  /* 0x000000ff9300720c */ /* 0x000fe20003f46270 */
[--C-:B------:R-:W-:Y:S01]  /*3170*/  @!P5 IMAD.IADD R117, R117, 0x1, -R0.reuse ;  /* 0x000000017575d824 */ /* 0x100fe200078e0a00 */
[----:B------:R-:W-:Y:S01]  /*3180*/  ISETP.GT.U32.AND P5, PT, R0, R129, PT ;  /* 0x000000810000720c */ /* 0x000fe20003fa4070 */
[----:B------:R-:W-:Y:S01]  /*3190*/  @!P4 IMAD.IADD R127, R127, 0x1, -R0 ;  /* 0x000000017f7fc824 */ /* 0x000fe200078e0a00 */
[----:B------:R-:W-:Y:S01]  /*31a0*/  ISETP.GE.AND P4, PT, R146, RZ, PT ;  /* 0x000000ff9200720c */ /* 0x000fe20003f86270 */
[----:B------:R-:W-:Y:S01]  /*31b0*/  @!P3 IMAD.IADD R6, R6, 0x1, -R3 ;  /* 0x000000010606b824 */ /* 0x000fe200078e0a03 */
[----:B------:R-:W-:Y:S01]  /*31c0*/  ISETP.GE.AND P3, PT, R145, RZ, PT ;  /* 0x000000ff9100720c */ /* 0x000fe20003f66270 */
[----:B------:R-:W-:Y:S01]  /*31d0*/  @!P1 IMAD.MOV R17, RZ, RZ, -R17 ;  /* 0x000000ffff119224 */ /* 0x000fe200078e0a11 */
[----:B------:R-:W-:Y:S01]  /*31e0*/  ISETP.GE.AND P1, PT, R137, RZ, PT ;  /* 0x000000ff8900720c */ /* 0x000fe20003f26270 */
[----:B------:R-:W-:Y:S01]  /*31f0*/  @!P0 IMAD.MOV R19, RZ, RZ, -R19 ;  /* 0x000000ffff138224 */ /* 0x000fe200078e0a13 */
[----:B------:R-:W-:Y:S01]  /*3200*/  ISETP.GE.AND P0, PT, R136, RZ, PT ;  /* 0x000000ff8800720c */ /* 0x000fe20003f06270 */
[----:B------:R-:W-:Y:S01]  /*3210*/  IMAD.MOV.U32 R185, RZ, RZ, R133 ;  /* 0x000000ffffb97224 */ /* 0x000fe200078e0085 */
[----:B------:R-:W-:Y:S01]  /*3220*/  LOP3.LUT R231, R231, 0x10, R2, 0x78, !PT ;  /* 0x00000010e7e77812 */ /* 0x000fe200078e7802 */
[----:B------:R-:W-:Y:S01]  /*3230*/  @!P2 IMAD.MOV R9, RZ, RZ, -R9 ;  /* 0x000000ffff09a224 */ /* 0x000fe200078e0a09 */
[----:B------:R-:W-:Y:S01]  /*3240*/  ISETP.GE.AND P2, PT, R141, RZ, PT ;  /* 0x000000ff8d00720c */ /* 0x000fe20003f46270 */
[----:B------:R-:W-:Y:S01]  /*3250*/  @!P5 IMAD.IADD R129, R129, 0x1, -R0 ;  /* 0x000000018181d824 */ /* 0x000fe200078e0a00 */
[----:B------:R-:W-:Y:S01]  /*3260*/  ISETP.GE.AND P5, PT, R144, RZ, PT ;  /* 0x000000ff9000720c */ /* 0x000fe20003fa6270 */
[----:B------:R-:W-:Y:S01]  /*3270*/  @!P4 IMAD.MOV R11, RZ, RZ, -R11 ;  /* 0x000000ffff0bc224 */ /* 0x000fe200078e0a0b */
[----:B------:R-:W-:Y:S01]  /*3280*/  ISETP.GE.AND P4, PT, R140, RZ, PT ;  /* 0x000000ff8c00720c */ /* 0x000fe20003f86270 */
[----:B------:R-:W-:Y:S01]  /*3290*/  @!P3 IMAD.MOV R13, RZ, RZ, -R13 ;  /* 0x000000ffff0db224 */ /* 0x000fe200078e0a0d */
[----:B------:R-:W-:Y:S01]  /*32a0*/  ISETP.GE.AND P3, PT, R139, RZ, PT ;  /* 0x000000ff8b00720c */ /* 0x000fe20003f66270 */
[----:B------:R-:W-:Y:S01]  /*32b0*/  @!P1 IMAD.MOV R29, RZ, RZ, -R29 ;  /* 0x000000ffff1d9224 */ /* 0x000fe200078e0a1d */
[----:B------:R-:W-:Y:S01]  /*32c0*/  ISETP.GE.AND P1, PT, R128, RZ, PT ;  /* 0x000000ff8000720c */ /* 0x000fe20003f26270 */
[----:B------:R-:W-:Y:S01]  /*32d0*/  @!P0 IMAD.MOV R31, RZ, RZ, -R31 ;  /* 0x000000ffff1f8224 */ /* 0x000fe200078e0a1f */
[----:B------:R-:W-:Y:S01]  /*32e0*/  ISETP.GE.AND P0, PT, R126, RZ, PT ;  /* 0x000000ff7e00720c */ /* 0x000fe20003f06270 */
[----:B------:R-:W-:-:S02]  /*32f0*/  IMAD.MOV.U32 R113, RZ, RZ, R129 ;  /* 0x000000ffff717224 */ /* 0x000fc400078e0081 */
        /* <DEDUP_REMOVED lines=12> */
[----:B------:R-:W-:-:S02]  /*33c0*/  IMAD R167, R167, 0x10, R4 ;  /* 0x00000010a7a77824 */ /* 0x000fc400078e0204 */
        /* <DEDUP_REMOVED lines=12> */
[----:B------:R-:W-:-:S02]  /*3490*/  IMAD.SHL.U32 R164, R164, 0x2, RZ ;  /* 0x00000002a4a47824 */ /* 0x000fc400078e00ff */
        /* <DEDUP_REMOVED lines=11> */
[----:B------:R-:W-:-:S03]  /*3550*/  ISETP.GE.AND P0, PT, R90, RZ, PT ;  /* 0x000000ff5a00720c */ /* 0x000fc60003f06270 */
        /* <DEDUP_REMOVED lines=47> */
[----:B------:R-:W-:-:S02]  /*3850*/  ISETP.GE.AND P0, PT, R249, RZ, PT ;  /* 0x000000fff900720c */ /* 0x000fc40003f06270 */
[----:B0-----:R-:W-:Y:S01]  /*3860*/  LOP3.LUT R28, RZ, c[0x0][0x17c], RZ, 0x33, !PT ;  /* 0x00005f00ff1c7a12 */ /* 0x001fe200078e33ff */
        /* <DEDUP_REMOVED lines=11> */
[----:B------:R-:W-:-:S03]  /*3920*/  ISETP.NE.AND P0, PT, RZ, c[0x0][0x178], PT ;  /* 0x00005e00ff007a0c */ /* 0x000fc60003f05270 */
[----:B------:R-:W-:Y:S01]  /*3930*/  @!P2 IMAD.MOV R119, RZ, RZ, -R119 ;  /* 0x000000ffff77a224 */ /* 0x000fe200078e0a77 */
[----:B------:R-:W-:Y:S01]  /*3940*/  ISETP.GE.AND P2, PT, R250, RZ, PT ;  /* 0x000000fffa00720c */ /* 0x000fe20003f46270 */
[----:B------:R-:W-:Y:S01]  /*3950*/  @!P5 IMAD.MOV R111, RZ, RZ, -R111 ;  /* 0x000000ffff6fd224 */ /* 0x000fe200078e0a6f */
[----:B------:R-:W-:Y:S01]  /*3960*/  ISETP.GE.AND P5, PT, R247, RZ, PT ;  /* 0x000000fff700720c */ /* 0x000fe20003fa6270 */
[----:B------:R-:W-:Y:S01]  /*3970*/  @!P4 IMAD.MOV R121, RZ, RZ, -R121 ;  /* 0x000000ffff79c224 */ /* 0x000fe200078e0a79 */
[----:B------:R-:W-:Y:S01]  /*3980*/  ISETP.GE.AND P4, PT, R168, RZ, PT ;  /* 0x000000ffa800720c */ /* 0x000fe20003f86270 */
[----:B------:R-:W-:Y:S01]  /*3990*/  @!P3 IMAD.MOV R123, RZ, RZ, -R123 ;  /* 0x000000ffff7bb224 */ /* 0x000fe200078e0a7b */
[----:B------:R-:W-:Y:S01]  /*39a0*/  ISETP.NE.AND P3, PT, RZ, c[0x0][0x17c], PT ;  /* 0x00005f00ff007a0c */ /* 0x000fe20003f65270 */
[----:B------:R-:W-:Y:S02]  /*39b0*/  @!P1 IMAD.MOV R6, RZ, RZ, -R6 ;  /* 0x000000ffff069224 */ /* 0x000fe400078e0a06 */
[----:B------:R-:W-:-:S02]  /*39c0*/  @!P0 LOP3.LUT R6, RZ, c[0x0][0x178], RZ, 0x33, !PT ;  /* 0x00005e00ff068a12 */ /* 0x000fc400078e33ff */
[C---:B------:R-:W-:Y:S02]  /*39d0*/  SEL R156, R28.reuse, R5, !P3 ;  /* 0x000000051c9c7207 */ /* 0x040fe40005800000 */
[----:B------:R-:W-:Y:S01]  /*39e0*/  SEL R155, R28, R7, !P3 ;  /* 0x000000071c9b7207 */ /* 0x000fe20005800000 */
[----:B------:R-:W-:Y:S01]  /*39f0*/  IMAD R6, R6, c[0x0][0x184], RZ ;  /* 0x0000610006067a24 */ /* 0x000fe200078e02ff */
[----:B------:R-:W-:Y:S01]  /*3a00*/  SEL R153, R28, R9, !P3 ;  /* 0x000000091c997207 */ /* 0x000fe20005800000 */
[----:B------:R-:W-:Y:S01]  /*3a10*/  IMAD R156, R156, c[0x0][0x190], RZ ;  /* 0x000064009c9c7a24 */ /* 0x000fe200078e02ff */
[C---:B------:R-:W-:Y:S01]  /*3a20*/  SEL R151, R28.reuse, R11, !P3 ;  /* 0x0000000b1c977207 */ /* 0x040fe20005800000 */
[----:B------:R-:W-:Y:S01]  /*3a30*/  @!P2 IMAD.MOV R131, RZ, RZ, -R131 ;  /* 0x000000ffff83a224 */ /* 0x000fe200078e0a83 */
[C---:B------:R-:W-:Y:S01]  /*3a40*/  SEL R150, R28.reuse, R13, !P3 ;  /* 0x0000000d1c967207 */ /* 0x040fe20005800000 */
[----:B------:R-:W-:Y:S01]  /*3a50*/  @!P5 IMAD.MOV R125, RZ, RZ, -R125 ;  /* 0x000000ffff7dd224 */ /* 0x000fe200078e0a7d */
[C---:B------:R-:W-:Y:S01]  /*3a60*/  SEL R148, R28.reuse, R15, !P3 ;  /* 0x0000000f1c947207 */ /* 0x040fe20005800000 */
[----:B------:R-:W-:Y:S01]  /*3a70*/  @!P4 IMAD.MOV R185, RZ, RZ, -R185 ;  /* 0x000000ffffb9c224 */ /* 0x000fe200078e0ab9 */
[C---:B------:R-:W-:Y:S01]  /*3a80*/  SEL R146, R28.reuse, R17, !P3 ;  /* 0x000000111c927207 */ /* 0x040fe20005800000 */
[----:B------:R-:W-:Y:S01]  /*3a90*/  IMAD R155, R155, c[0x0][0x190], RZ ;  /* 0x000064009b9b7a24 */ /* 0x000fe200078e02ff */
[C---:B------:R-:W-:Y:S01]  /*3aa0*/  SEL R145, R28.reuse, R19, !P3 ;  /* 0x000000131c917207 */ /* 0x040fe20005800000 */
[----:B------:R-:W-:Y:S01]  /*3ab0*/  IMAD R153, R153, c[0x0][0x190], RZ ;  /* 0x0000640099997a24 */ /* 0x000fe200078e02ff */
[C---:B------:R-:W-:Y:S01]  /*3ac0*/  SEL R143, R28.reuse, R21, !P3 ;  /* 0x000000151c8f7207 */ /* 0x040fe20005800000 */
[----:B------:R-:W-:Y:S01]  /*3ad0*/  IMAD R151, R151, c[0x0][0x190], RZ ;  /* 0x0000640097977a24 */ /* 0x000fe200078e02ff */
[----:B------:R-:W-:Y:S01]  /*3ae0*/  SEL R141, R28, R23, !P3 ;  /* 0x000000171c8d7207 */ /* 0x000fe20005800000 */
[----:B------:R-:W-:Y:S01]  /*3af0*/  IMAD R150, R150, c[0x0][0x190], RZ ;  /* 0x0000640096967a24 */ /* 0x000fe200078e02ff */
[----:B------:R-:W-:Y:S01]  /*3b00*/  SEL R140, R28, R25, !P3 ;  /* 0x000000191c8c7207 */ /* 0x000fe20005800000 */
[----:B------:R-:W-:Y:S01]  /*3b10*/  IMAD R148, R148, c[0x0][0x190], RZ ;  /* 0x0000640094947a24 */ /* 0x000fe200078e02ff */
[----:B------:R-:W-:Y:S01]  /*3b20*/  SEL R138, R28, R27, !P3 ;  /* 0x0000001b1c8a7207 */ /* 0x000fe20005800000 */
[----:B------:R-:W-:Y:S01]  /*3b30*/  IMAD R146, R146, c[0x0][0x190], RZ ;  /* 0x0000640092927a24 */ /* 0x000fe200078e02ff */
[C---:B------:R-:W-:Y:S01]  /*3b40*/  SEL R136, R28.reuse, R29, !P3 ;  /* 0x0000001d1c887207 */ /* 0x040fe20005800000 */
[----:B------:R-:W-:Y:S01]  /*3b50*/  IMAD R145, R145, c[0x0][0x190], RZ ;  /* 0x0000640091917a24 */ /* 0x000fe200078e02ff */
[C---:B------:R-:W-:Y:S01]  /*3b60*/  SEL R135, R28.reuse, R31, !P3 ;  /* 0x0000001f1c877207 */ /* 0x040fe20005800000 */
[----:B------:R-:W-:Y:S01]  /*3b70*/  IMAD R143, R143, c[0x0][0x190], RZ ;  /* 0x000064008f8f7a24 */ /* 0x000fe200078e02ff */
[----:B------:R-:W-:Y:S01]  /*3b80*/  SEL R133, R28, R33, !P3 ;  /* 0x000000211c857207 */ /* 0x000fe20005800000 */
[----:B------:R-:W-:Y:S01]  /*3b90*/  IMAD R141, R141, c[0x0][0x190], RZ ;  /* 0x000064008d8d7a24 */ /* 0x000fe200078e02ff */
[----:B------:R-:W-:Y:S01]  /*3ba0*/  LEA R130, P6, R6, c[0x0][0x160], 0x1 ;  /* 0x0000580006827a11 */ /* 0x000fe200078c08ff */
[----:B------:R-:W-:Y:S01]  /*3bb0*/  IMAD R140, R140, c[0x0][0x190], RZ ;  /* 0x000064008c8c7a24 */ /* 0x000fe200078e02ff */
[----:B------:R-:W-:Y:S01]  /*3bc0*/  LEA R161, P0, R156, c[0x0][0x168], 0x1 ;  /* 0x00005a009ca17a11 */ /* 0x000fe200078008ff */
[----:B------:R-:W-:Y:S01]  /*3bd0*/  IMAD R138, R138, c[0x0][0x190], RZ ;  /* 0x000064008a8a7a24 */ /* 0x000fe200078e02ff */
[----:B------:R-:W-:Y:S01]  /*3be0*/  SEL R184, R28, R131, !P3 ;  /* 0x000000831cb87207 */ /* 0x000fe20005800000 */
[----:B------:R-:W-:Y:S01]  /*3bf0*/  IMAD R136, R136, c[0x0][0x190], RZ ;  /* 0x0000640088887a24 */ /* 0x000fe200078e02ff */
        /* <DEDUP_REMOVED lines=30> */
[----:B------:R-:W-:Y:S01]  /*3de0*/  SEL R15, R28, R65, !P3 ;  /* 0x000000411c0f7207 */ /* 0x000fe20005800000 */
        /* <DEDUP_REMOVED lines=44> */
[----:B------:R-:W-:Y:S01]  /*40b0*/  IMAD.SHL.U32 R13, R72, 0x20, RZ ;  /* 0x00000020480d7824 */ /* 0x000fe200078e00ff */
        /* <DEDUP_REMOVED lines=19> */
[----:B------:R0:W-:Y:S01]  /*41f0*/  STL [R1+0xa8], R13 ;  /* 0x0000a80d01007387 */ /* 0x0001e20000100800 */
[----:B------:R-:W-:Y:S01]  /*4200*/  LEA.HI.X.SX32 R131, R6, c[0x0][0x164], 0x1, P6 ;  /* 0x0000590006837a11 */ /* 0x000fe200030f0eff */
[----:B------:R-:W-:Y:S01]  /*4210*/  IMAD R194, R194, c[0x0][0x190], RZ ;  /* 0x00006400c2c27a24 */ /* 0x000fe200078e02ff */
[----:B------:R-:W-:Y:S01]  /*4220*/  LEA.HI.X.SX32 R156, R156, c[0x0][0x16c], 0x1, P0 ;  /* 0x00005b009c9c7a11 */ /* 0x000fe200000f0eff */
[----:B------:R-:W-:Y:S01]  /*4230*/  IMAD R0, R0, c[0x0][0x190], RZ ;  /* 0x0000640000007a24 */ /* 0x000fe200078e02ff */
[----:B------:R-:W-:Y:S01]  /*4240*/  LEA R209, P1, R155, c[0x0][0x168], 0x1 ;  /* 0x00005a009bd17a11 */ /* 0x000fe200078208ff */
        /* <DEDUP_REMOVED lines=13> */
[----:B------:R-:W-:Y:S01]  /*4320*/  LEA.HI.X.SX32 R155, R155, c[0x0][0x16c], 0x1, P1 ;  /* 0x00005b009b9b7a11 */ /* 0x000fe200008f0eff */
        /* <DEDUP_REMOVED lines=24> */
[----:B------:R-:W-:Y:S01]  /*44b0*/  CS2R R44, SRZ ;  /* 0x00000000002c7805 */ /* 0x000fe2000001ff00 */
[----:B------:R-:W-:Y:S01]  /*44c0*/  LEA R144, P0, R133, c[0x0][0x168], 0x1 ;  /* 0x00005a0085907a11 */ /* 0x000fe200078008ff */
[----:B------:R-:W-:Y:S01]  /*44d0*/  CS2R R46, SRZ ;  /* 0x00000000002e7805 */ /* 0x000fe2000001ff00 */
[----:B------:R-:W-:Y:S01]  /*44e0*/  LEA.HI.X.SX32 R143, R143, c[0x0][0x16c], 0x1, P1 ;  /* 0x00005b008f8f7a11 */ /* 0x000fe200008f0eff */
        /* <DEDUP_REMOVED lines=13> */
[----:B------:R-:W-:Y:S01]  /*45c0*/  LEA R142, P1, R129, c[0x0][0x168], 0x1 ;  /* 0x00005a00818e7a11 */ /* 0x000fe200078208ff */
        /* <DEDUP_REMOVED lines=45> */
[----:B------:R-:W-:-:S02]  /*48a0*/  LEA.HI.X.SX32 R22, R22, c[0x0][0x16c], 0x1, P3 ;  /* 0x00005b0016167a11 */ /* 0x000fc400018f0eff */
[----:B------:R-:W-:Y:S02]  /*48b0*/  LEA.HI.X.SX32 R21, R21, c[0x0][0x16c], 0x1, P4 ;  /* 0x00005b0015157a11 */ /* 0x000fe400020f0eff */
[----:B------:R-:W-:Y:S02]  /*48c0*/  LEA.HI.X.SX32 R20, R20, c[0x0][0x16c], 0x1, P5 ;  /* 0x00005b0014147a11 */ /* 0x000fe400028f0eff */
[----:B------:R-:W-:Y:S02]  /*48d0*/  LEA.HI.X.SX32 R19, R19, c[0x0][0x16c], 0x1, P6 ;  /* 0x00005b0013137a11 */ /* 0x000fe400030f0eff */
[----:B------:R-:W-:Y:S02]  /*48e0*/  LEA.HI.X.SX32 R18, R18, c[0x0][0x16c], 0x1, P0 ;  /* 0x00005b0012127a11 */ /* 0x000fe400000f0eff */
[----:B------:R-:W-:Y:S02]  /*48f0*/  LEA R25, P1, R16, c[0x0][0x168], 0x1 ;  /* 0x00005a0010197a11 */ /* 0x000fe400078208ff */
[----:B------:R-:W-:-:S02]  /*4900*/  LEA R23, P2, R15, c[0x0][0x168], 0x1 ;  /* 0x00005a000f177a11 */ /* 0x000fc400078408ff */
[----:B------:R-:W-:Y:S02]  /*4910*/  LEA R219, P3, R14, c[0x0][0x168], 0x1 ;  /* 0x00005a000edb7a11 */ /* 0x000fe400078608ff */
[----:B------:R-:W-:Y:S02]  /*4920*/  LEA R187, P4, R12, c[0x0][0x168], 0x1 ;  /* 0x00005a000cbb7a11 */ /* 0x000fe400078808ff */
[----:B------:R-:W-:Y:S02]  /*4930*/  LEA R188, P5, R11, c[0x0][0x168], 0x1 ;  /* 0x00005a000bbc7a11 */ /* 0x000fe400078a08ff */
[----:B------:R-:W-:Y:S02]  /*4940*/  LEA R220, P6, R10, c[0x0][0x168], 0x1 ;  /* 0x00005a000adc7a11 */ /* 0x000fe400078c08ff */
[----:B------:R-:W-:Y:S02]  /*4950*/  LEA R17, P0, R8, c[0x0][0x168], 0x1 ;  /* 0x00005a0008117a11 */ /* 0x000fe400078008ff */
[----:B------:R-:W-:-:S02]  /*4960*/  LOP3.LUT R231, R231, 0x200, R13, 0xf8, !PT ;  /* 0x00000200e7e77812 */ /* 0x000fc400078ef80d */
[----:B------:R-:W-:Y:S02]  /*4970*/  LEA.HI.X.SX32 R16, R16, c[0x0][0x16c], 0x1, P1 ;  /* 0x00005b0010107a11 */ /* 0x000fe400008f0eff */
[----:B------:R-:W-:Y:S02]  /*4980*/  LEA.HI.X.SX32 R15, R15, c[0x0][0x16c], 0x1, P2 ;  /* 0x00005b000f0f7a11 */ /* 0x000fe400010f0eff */
[----:B------:R-:W-:Y:S02]  /*4990*/  LEA.HI.X.SX32 R14, R14, c[0x0][0x16c], 0x1, P3 ;  /* 0x00005b000e0e7a11 */ /* 0x000fe400018f0eff */
[----:B------:R-:W-:Y:S02]  /*49a0*/  LEA.HI.X.SX32 R12, R12, c[0x0][0x16c], 0x1, P4 ;  /* 0x00005b000c0c7a11 */ /* 0x000fe400020f0eff */
[----:B------:R-:W-:Y:S02]  /*49b0*/  LEA.HI.X.SX32 R11, R11, c[0x0][0x16c], 0x1, P5 ;  /* 0x00005b000b0b7a11 */ /* 0x000fe400028f0eff */
[----:B------:R-:W-:-:S02]  /*49c0*/  LEA.HI.X.SX32 R10, R10, c[0x0][0x16c], 0x1, P6 ;  /* 0x00005b000a0a7a11 */ /* 0x000fc400030f0eff */
[----:B------:R-:W-:Y:S02]  /*49d0*/  LEA.HI.X.SX32 R8, R8, c[0x0][0x16c], 0x1, P0 ;  /* 0x00005b0008087a11 */ /* 0x000fe400000f0eff */
[----:B------:R-:W-:Y:S02]  /*49e0*/  LEA R189, P1, R7, c[0x0][0x168], 0x1 ;  /* 0x00005a0007bd7a11 */ /* 0x000fe400078208ff */
[----:B------:R-:W-:Y:S02]  /*49f0*/  LEA R221, P2, R190, c[0x0][0x168], 0x1 ;  /* 0x00005a00bedd7a11 */ /* 0x000fe400078408ff */
[----:B0-----:R-:W-:Y:S02]  /*4a00*/  LEA R13, P3, R5, c[0x0][0x168], 0x1 ;  /* 0x00005a00050d7a11 */ /* 0x001fe400078608ff */
[----:B------:R-:W-:Y:S02]  /*4a10*/  LEA R191, P4, R4, c[0x0][0x168], 0x1 ;  /* 0x00005a0004bf7a11 */ /* 0x000fe400078808ff */
[----:B------:R-:W-:-:S02]  /*4a20*/  LEA R222, P5, R192, c[0x0][0x168], 0x1 ;  /* 0x00005a00c0de7a11 */ /* 0x000fc400078a08ff */
[----:B------:R-:W-:Y:S02]  /*4a30*/  LEA R9, P6, R3, c[0x0][0x168], 0x1 ;  /* 0x00005a0003097a11 */ /* 0x000fe400078c08ff */
[----:B------:R-:W-:Y:S02]  /*4a40*/  LEA R193, P0, R2, c[0x0][0x168], 0x1 ;  /* 0x00005a0002c17a11 */ /* 0x000fe400078008ff */
[----:B------:R-:W-:Y:S02]  /*4a50*/  LEA.HI.X.SX32 R7, R7, c[0x0][0x16c], 0x1, P1 ;  /* 0x00005b0007077a11 */ /* 0x000fe400008f0eff */
[----:B------:R-:W-:Y:S02]  /*4a60*/  LEA.HI.X.SX32 R190, R190, c[0x0][0x16c], 0x1, P2 ;  /* 0x00005b00bebe7a11 */ /* 0x000fe400010f0eff */
[----:B------:R-:W-:Y:S02]  /*4a70*/  LEA.HI.X.SX32 R5, R5, c[0x0][0x16c], 0x1, P3 ;  /* 0x00005b0005057a11 */ /* 0x000fe400018f0eff */
[----:B------:R-:W-:-:S02]  /*4a80*/  LEA.HI.X.SX32 R4, R4, c[0x0][0x16c], 0x1, P4 ;  /* 0x00005b0004047a11 */ /* 0x000fc400020f0eff */
[----:B------:R-:W-:Y:S02]  /*4a90*/  LEA.HI.X.SX32 R192, R192, c[0x0][0x16c], 0x1, P5 ;  /* 0x00005b00c0c07a11 */ /* 0x000fe400028f0eff */
[----:B------:R-:W-:Y:S02]  /*4aa0*/  LEA.HI.X.SX32 R3, R3, c[0x0][0x16c], 0x1, P6 ;  /* 0x00005b0003037a11 */ /* 0x000fe400030f0eff */
[----:B------:R-:W-:Y:S02]  /*4ab0*/  LEA.HI.X.SX32 R2, R2, c[0x0][0x16c], 0x1, P0 ;  /* 0x00005b0002027a11 */ /* 0x000fe400000f0eff */
[----:B------:R-:W-:Y:S02]  /*4ac0*/  LEA R223, P1, R194, c[0x0][0x168], 0x1 ;  /* 0x00005a00c2df7a11 */ /* 0x000fe400078208ff */
[----:B------:R-:W-:Y:S02]  /*4ad0*/  LEA R6, P2, R0, c[0x0][0x168], 0x1 ;  /* 0x00005a0000067a11 */ /* 0x000fe400078408ff */
[----:B------:R-:W-:-:S02]  /*4ae0*/  LEA R195, P3, R169, c[0x0][0x168], 0x1 ;  /* 0x00005a00a9c37a11 */ /* 0x000fc400078608ff */
[----:B------:R-:W-:Y:S02]  /*4af0*/  LEA R224, P4, R196, c[0x0][0x168], 0x1 ;  /* 0x00005a00c4e07a11 */ /* 0x000fe400078808ff */
[----:B------:R-:W-:Y:S02]  /*4b00*/  LEA R171, P5, R170, c[0x0][0x168], 0x1 ;  /* 0x00005a00aaab7a11 */ /* 0x000fe400078a08ff */
[----:B------:R-:W-:Y:S02]  /*4b10*/  LEA R197, P6, R172, c[0x0][0x168], 0x1 ;  /* 0x00005a00acc57a11 */ /* 0x000fe400078c08ff */
[----:B------:R-:W-:Y:S02]  /*4b20*/  LEA R225, P0, R198, c[0x0][0x168], 0x1 ;  /* 0x00005a00c6e17a11 */ /* 0x000fe400078008ff */
[----:B------:R-:W-:Y:S02]  /*4b30*/  LEA.HI.X.SX32 R194, R194, c[0x0][0x16c], 0x1, P1 ;  /* 0x00005b00c2c27a11 */ /* 0x000fe400008f0eff */
[----:B------:R-:W-:-:S02]  /*4b40*/  LEA.HI.X.SX32 R0, R0, c[0x0][0x16c], 0x1, P2 ;  /* 0x00005b0000007a11 */ /* 0x000fc400010f0eff */
[----:B------:R-:W-:Y:S02]  /*4b50*/  LEA.HI.X.SX32 R169, R169, c[0x0][0x16c], 0x1, P3 ;  /* 0x00005b00a9a97a11 */ /* 0x000fe400018f0eff */
[----:B------:R-:W-:Y:S02]  /*4b60*/  LEA.HI.X.SX32 R196, R196, c[0x0][0x16c], 0x1, P4 ;  /* 0x00005b00c4c47a11 */ /* 0x000fe400020f0eff */
[----:B------:R-:W-:Y:S02]  /*4b70*/  LEA.HI.X.SX32 R170, R170, c[0x0][0x16c], 0x1, P5 ;  /* 0x00005b00aaaa7a11 */ /* 0x000fe400028f0eff */
[----:B------:R-:W-:Y:S02]  /*4b80*/  LEA.HI.X.SX32 R172, R172, c[0x0][0x16c], 0x1, P6 ;  /* 0x00005b00acac7a11 */ /* 0x000fe400030f0eff */
[----:B------:R-:W-:Y:S02]  /*4b90*/  LEA.HI.X.SX32 R198, R198, c[0x0][0x16c], 0x1, P0 ;  /* 0x00005b00c6c67a11 */ /* 0x000fe400000f0eff */
[----:B------:R-:W-:-:S02]  /*4ba0*/  LEA R174, P1, R173, c[0x0][0x168], 0x1 ;  /* 0x00005a00adae7a11 */ /* 0x000fc400078208ff */
[----:B------:R-:W-:Y:S02]  /*4bb0*/  LEA R199, P2, R175, c[0x0][0x168], 0x1 ;  /* 0x00005a00afc77a11 */ /* 0x000fe400078408ff */
[----:B------:R-:W-:Y:S02]  /*4bc0*/  LEA R226, P3, R200, c[0x0][0x168], 0x1 ;  /* 0x00005a00c8e27a11 */ /* 0x000fe400078608ff */
[----:B------:R-:W-:Y:S02]  /*4bd0*/  LEA R177, P4, R176, c[0x0][0x168], 0x1 ;  /* 0x00005a00b0b17a11 */ /* 0x000fe400078808ff */
[----:B------:R-:W-:Y:S02]  /*4be0*/  LEA R201, P5, R178, c[0x0][0x168], 0x1 ;  /* 0x00005a00b2c97a11 */ /* 0x000fe400078a08ff */
[----:B------:R-:W-:Y:S02]  /*4bf0*/  LEA R227, P6, R202, c[0x0][0x168], 0x1 ;  /* 0x00005a00cae37a11 */ /* 0x000fe400078c08ff */
[----:B------:R-:W-:-:S02]  /*4c00*/  LEA R180, P0, R179, c[0x0][0x168], 0x1 ;  /* 0x00005a00b3b47a11 */ /* 0x000fc400078008ff */
        /* <DEDUP_REMOVED lines=9> */
[----:B------:R-:W-:Y:S02]  /*4ca0*/  LEA R186, P3, R182, c[0x0][0x168], 0x1 ;  /* 0x00005a00b6ba7a11 */ /* 0x000fe400078608ff */
        /* <DEDUP_REMOVED lines=11> */
[----:B------:R-:W-:Y:S02]  /*4d60*/  LOP3.LUT R232, R231, 0x20, RZ, 0x3c, !PT ;  /* 0x00000020e7e87812 */ /* 0x000fe400078e3cff */
.L_x_3:
[C---:B------:R-:W-:Y:S01]  /*4d70*/  ISETP.GE.AND P0, PT, R230.reuse, UR4, PT ;  /* 0x00000004e6007c0c */ /* 0x040fe2000bf06270 */
[C---:B------:R-:W-:Y:S01]  /*4d80*/  IMAD R36, R230.reuse, c[0x0][0x188], RZ ;  /* 0x00006200e6247a24 */ /* 0x040fe200078e02ff */
[----:B------:R-:W-:Y:S02]  /*4d90*/  LOP3.LUT R38, R230, 0x8, RZ, 0xfc, !PT ;  /* 0x00000008e6267812 */ /* 0x000fe400078efcff */
[----:B------:R-:W-:Y:S01]  /*4da0*/  PRMT R99, RZ, 0x7610, R99 ;  /* 0x00007610ff637816 */ /* 0x000fe20000000063 */
[----:B------:R-:W-:Y:S01]  /*4db0*/  IMAD.WIDE R36, R36, 0x2, R130 ;  /* 0x0000000224247825 */ /* 0x000fe200078e0282 */
[----:B------:R-:W-:-:S02]  /*4dc0*/  LOP3.LUT R39, R230, 0x8, RZ, 0xfc, !PT ;  /* 0x00000008e6277812 */ /* 0x000fc400078efcff */
[----:B------:R-:W-:Y:S02]  /*4dd0*/  ISETP.GE.AND P1, PT, R38, UR4, PT ;  /* 0x0000000426007c0c */ /* 0x000fe4000bf26270 */
[C---:B------:R-:W-:Y:S01]  /*4de0*/  LOP3.LUT R38, R230.reuse, 0x10, RZ, 0xfc, !PT ;  /* 0x00000010e6267812 */ /* 0x040fe200078efcff */
[----:B------:R-:W-:Y:S02]  /*4df0*/  IMAD R39, R39, c[0x0][0x188], RZ ;  /* 0x0000620027277a24 */ /* 0x000fe400078e02ff */
[----:B------:R0:W2:Y:S01]  /*4e00*/  @!P0 LDG.E.U16 R99, [R36.64] ;  /* 0x0000000624638981 */ /* 0x0000a2000c1e1500 */
[----:B------:R-:W-:Y:S02]  /*4e10*/  PRMT R94, RZ, 0x7610, R94 ;  /* 0x00007610ff5e7816 */ /* 0x000fe4000000005e */
[----:B------:R-:W-:Y:S02]  /*4e20*/  LOP3.LUT R101, R230, 0x10, RZ, 0xfc, !PT ;  /* 0x00000010e6657812 */ /* 0x000fe400078efcff */
[----:B------:R-:W-:Y:S01]  /*4e30*/  ISETP.GE.AND P0, PT, R38, UR4, PT ;  /* 0x0000000426007c0c */ /* 0x000fe2000bf06270 */
[----:B0-----:R-:W-:Y:S01]  /*4e40*/  IMAD.WIDE R36, R39, 0x2, R130 ;  /* 0x0000000227247825 */ /* 0x001fe200078e0282 */
[----:B------:R-:W-:-:S04]  /*4e50*/  LOP3.LUT R39, R230, 0x18, RZ, 0xfc, !PT ;  /* 0x00000018e6277812 */ /* 0x000fc800078efcff */
[----:B------:R0:W3:Y:S01]  /*4e60*/  @!P1 LDG.E.U16 R94, [R36.64] ;  /* 0x00000006245e9981 */ /* 0x0000e2000c1e1500 */
[----:B------:R-:W-:Y:S01]  /*4e70*/  IMAD R101, R101, c[0x0][0x188], RZ ;  /* 0x0000620065657a24 */ /* 0x000fe200078e02ff */
[----:B------:R-:W-:Y:S02]  /*4e80*/  PRMT R93, RZ, 0x7610, R93 ;  /* 0x00007610ff5d7816 */ /* 0x000fe4000000005d */
[----:B------:R-:W-:Y:S02]  /*4e90*/  ISETP.GE.AND P1, PT, R39, UR4, PT ;  /* 0x0000000427007c0c */ /* 0x000fe4000bf26270 */
[----:B------:R-:W-:Y:S01]  /*4ea0*/  LOP3.LUT R38, R230, 0x2, RZ, 0xfc, !PT ;  /* 0x00000002e6267812 */ /* 0x000fe200078efcff */
[----:B0-----:R-:W-:Y:S01]  /*4eb0*/  IMAD.WIDE R36, R101, 0x2, R130 ;  /* 0x0000000265247825 */ /* 0x001fe200078e0282 */
[----:B------:R-:W-:-:S03]  /*4ec0*/  PRMT R92, RZ, 0x7610, R92 ;  /* 0x00007610ff5c7816 */ /* 0x000fc6000000005c */
[----:B------:R-:W-:Y:S01]  /*4ed0*/  IMAD R39, R39, c[0x0][0x188], RZ ;  /* 0x0000620027277a24 */ /* 0x000fe200078e02ff */
[----:B------:R0:W4:Y:S01]  /*4ee0*/  @!P0 LDG.E.U16 R93, [R36.64] ;  /* 0x00000006245d8981 */ /* 0x000122000c1e1500 */
[C---:B------:R-:W-:Y:S01]  /*4ef0*/  ISETP.GE.AND P0, PT, R38.reuse, UR4, PT ;  /* 0x0000000426007c0c */ /* 0x040fe2000bf06270 */
[----:B------:R-:W-:Y:S01]  /*4f00*/  IMAD R38, R38, c[0x0][0x188], RZ ;  /* 0x0000620026267a24 */ /* 0x000fe200078e02ff */
[----:B------:R-:W-:Y:S01]  /*4f10*/  PRMT R91, RZ, 0x7610, R91 ;  /* 0x00007610ff5b7816 */ /* 0x000fe2000000005b */
[----:B0-----:R-:W-:Y:S01]  /*4f20*/  IMAD.WIDE R36, R39, 0x2, R130 ;  /* 0x0000000227247825 */ /* 0x001fe200078e0282 */
[----:B------:R-:W-:-:S04]  /*4f30*/  LOP3.LUT R39, R230, 0xa, RZ, 0xfc, !PT ;  /* 0x0000000ae6277812 */ /* 0x000fc800078efcff */
[----:B------:R0:W5:Y:S02]  /*4f40*/  @!P1 LDG.E.U16 R92, [R36.64] ;  /* 0x00000006245c9981 */ /* 0x000164000c1e1500 */
[----:B0-----:R-:W-:Y:S01]  /*4f50*/  IMAD.WIDE R36, R38, 0x2, R130 ;  /* 0x0000000226247825 */ /* 0x001fe200078e0282 */
[----:B------:R-:W-:-:S04]  /*4f60*/  LOP3.LUT R38, R230, 0xa, RZ, 0xfc, !PT ;  /* 0x0000000ae6267812 */ /* 0x000fc800078efcff */
[----:B------:R0:W2:Y:S01]  /*4f70*/  @!P0 LDG.E.U16 R91, [R36.64] ;  /* 0x00000006245b8981 */ /* 0x0000a2000c1e1500 */
[----:B------:R-:W-:Y:S01]  /*4f80*/  ISETP.GE.AND P0, PT, R39, UR4, PT ;  /* 0x0000000427007c0c */ /* 0x000fe2000bf06270 */
[----:B------:R-:W-:Y:S01]  /*4f90*/  IMAD R38, R38, c[0x0][0x188], RZ ;  /* 0x0000620026267a24 */ /* 0x000fe200078e02ff */
[----:B------:R-:W-:Y:S02]  /*4fa0*/  PRMT R90, RZ, 0x7610, R90 ;  /* 0x00007610ff5a7816 */ /* 0x000fe4000000005a */
[----:B------:R-:W-:Y:S01]  /*4fb0*/  LOP3.LUT R101, R230, 0x12, RZ, 0xfc, !PT ;  /* 0x00000012e6657812 */ /* 0x000fe200078efcff */
[----:B0-----:R-:W-:Y:S01]  /*4fc0*/  IMAD.WIDE R36, R38, 0x2, R130 ;  /* 0x0000000226247825 */ /* 0x001fe200078e0282 */
[----:B------:R-:W-:-:S07]  /*4fd0*/  LOP3.LUT R38, R230, 0x12, RZ, 0xfc, !PT ;  /* 0x00000012e6267812 */ /* 0x000fce00078efcff */
[----:B------:R0:W3:Y:S01]  /*4fe0*/  @!P0 LDG.E.U16 R90, [R36.64] ;  /* 0x00000006245a8981 */ /* 0x0000e2000c1e1500 */
[----:B------:R-:W-:Y:S01]  /*4ff0*/  ISETP.GE.AND P0, PT, R101, UR4, PT ;  /* 0x0000000465007c0c */ /* 0x000fe2000bf06270 */
[----:B------:R-:W-:Y:S01]  /*5000*/  IMAD R38, R38, c[0x0][0x188], RZ ;  /* 0x0000620026267a24 */ /* 0x000fe200078e02ff */
[----:B------:R-:W-:Y:S02]  /*5010*/  LOP3.LUT R39, R230, 0x1a, RZ, 0xfc, !PT ;  /* 0x0000001ae6277812 */ /* 0x000fe400078efcff */
[----:B------:R-:W-:Y:S02]  /*5020*/  PRMT R89, RZ, 0x7610, R89 ;  /* 0x00007610ff597816 */ /* 0x000fe40000000059 */
[----:B------:R-:W-:Y:S01]  /*5030*/  ISETP.GE.AND P1, PT, R39, UR4, PT ;  /* 0x0000000427007c0c */ /* 0x000fe2000bf26270 */
[----:B0-----:R-:W-:Y:S01]  /*5040*/  IMAD.WIDE R36, R38, 0x2, R130 ;  /* 0x0000000226247825 */ /* 0x001fe200078e0282 */
[----:B------:R-:W-:-:S05]  /*5050*/  LOP3.LUT R38, R230, 0x4, RZ, 0xfc, !PT ;  /* 0x00000004e6267812 */ /* 0x000fca00078efcff */
[----:B------:R0:W4:Y:S01]  /*5060*/  @!P0 LDG.E.U16 R89, [R36.64] ;  /* 0x0000000624598981 */ /* 0x000122000c1e1500 */
[----:B------:R-:W-:Y:S01]  /*5070*/  IMAD R39, R39, c[0x0][0x188], RZ ;  /* 0x0000620027277a24 */ /* 0x000fe200078e02ff */
[----:B------:R-:W-:Y:S02]  /*5080*/  PRMT R88, RZ, 0x7610, R88 ;  /* 0x00007610ff587816 */ /* 0x000fe40000000058 */
[----:B------:R-:W-:Y:S02]  /*5090*/  LOP3.LUT R101, R230, 0x4, RZ, 0xfc, !PT ;  /* 0x00000004e6657812 */ /* 0x000fe400078efcff */
[----:B------:R-:W-:Y:S01]  /*50a0*/  ISETP.GE.AND P0, PT, R38, UR4, PT ;  /* 0x0000000426007c0c */ /* 0x000fe2000bf06270 */
[----:B0-----:R-:W-:Y:S01]  /*50b0*/  IMAD.WIDE R36, R39, 0x2, R130 ;  /* 0x0000000227247825 */ /* 0x001fe200078e0282 */
[----:B------:R-:W-:-:S03]  /*50c0*/  PRMT R87, RZ, 0x7610, R87 ;  /* 0x00007610ff577816 */ /* 0x000fc60000000057 */
[----:B------:R-:W-:Y:S01]  /*50d0*/  IMAD R101, R101, c[0x0][0x188], RZ ;  /* 0x0000620065657a24 */ /* 0x000fe200078e02ff */
[----:B------:R0:W4:Y:S01]  /*50e0*/  @!P1 LDG.E.U16 R88, [R36.64] ;  /* 0x0000000624589981 */ /* 0x000122000c1e1500 */
[----:B------:R-:W-:Y:S02]  /*50f0*/  LOP3.LUT R39, R230, 0xc, RZ, 0xfc, !PT ;  /* 0x0000000ce6277812 */ /* 0x000fe400078efcff */
[----:B0-----:R-:W-:-:S05]  /*5100*/  IMAD.WIDE R36, R101, 0x2, R130 ;  /* 0x0000000265247825 */ /* 0x001fca00078e0282 */
[----:B------:R0:W5:Y:S01]  /*5110*/  @!P0 LDG.E.U16 R87, [R36.64] ;  /* 0x0000000624578981 */ /* 0x000162000c1e1500 */
[C---:B------:R-:W-:Y:S01]  /*5120*/  ISETP.GE.AND P0, PT, R39.reuse, UR4, PT ;  /* 0x0000000427007c0c */ /* 0x040fe2000bf06270 */
[----:B------:R-:W-:Y:S01]  /*5130*/  IMAD R39, R39, c[0x0][0x188], RZ ;  /* 0x0000620027277a24 */ /* 0x000fe200078e02ff */
[----:B------:R-:W-:Y:S02]  /*5140*/  LOP3.LUT R38, R230, 0x14, RZ, 0xfc, !PT ;  /* 0x00000014e6267812 */ /* 0x000fe400078efcff */
[----:B------:R-:W-:Y:S02]  /*5150*/  PRMT R86, RZ, 0x7610, R86 ;  /* 0x00007610ff567816 */ /* 0x000fe40000000056 */
[----:B------:R-:W-:Y:S01]  /*5160*/  ISETP.GE.AND P1, PT, R38, UR4, PT ;  /* 0x0000000426007c0c */ /* 0x000fe2000bf26270 */
[----:B0-----:R-:W-:Y:S01]  /*5170*/  IMAD.WIDE R36, R39, 0x2, R130 ;  /* 0x0000000227247825 */ /* 0x001fe200078e0282 */
[----:B------:R-:W-:-:S03]  /*5180*/  LOP3.LUT R39, R230, 0x1c, RZ, 0xfc, !PT ;  /* 0x0000001ce6277812 */ /* 0x000fc600078efcff */
[----:B------:R-:W-:Y:S02]  /*5190*/  IMAD R38, R38, c[0x0][0x188], RZ ;  /* 0x0000620026267a24 */ /* 0x000fe400078e02ff */
[----:B------:R0:W5:Y:S01]  /*51a0*/  @!P0 LDG.E.U16 R86, [R36.64] ;  /* 0x0000000624568981 */ /* 0x000162000c1e1500 */
[----:B------:R-:W-:Y:S02]  /*51b0*/  PRMT R85, RZ, 0x7610, R85 ;  /* 0x00007610ff557816 */ /* 0x000fe40000000055 */
[----:B------:R-:W-:Y:S01]  /*51c0*/  ISETP.GE.AND P0, PT, R39, UR4, PT ;  /* 0x0000000427007c0c */ /* 0x000fe2000bf06270 */
[----:B0-----:R-:W-:Y:S01]  /*51d0*/  IMAD.WIDE R36, R38, 0x2, R130 ;  /* 0x0000000226247825 */ /* 0x001fe200078e0282 */
[----:B------:R-:W-:Y:S02]  /*51e0*/  LOP3.LUT R38, R230, 0x1c, RZ, 0xfc, !PT ;  /* 0x0000001ce6267812 */ /* 0x000fe400078efcff */
[----:B------:R-:W-:Y:S02]  /*51f0*/  PRMT R84, RZ, 0x7610, R84 ;  /* 0x00007610ff547816 */ /* 0x000fe40000000054 */
[----:B------:R0:W5:Y:S01]  /*5200*/  @!P1 LDG.E.U16 R85, [R36.64] ;  /* 0x0000000624559981 */ /* 0x000162000c1e1500 */
[----:B------:R-:W-:Y:S01]  /*5210*/  IMAD R38, R38, c[0x0][0x188], RZ ;  /* 0x0000620026267a24 */ /* 0x000fe200078e02ff */
[----:B------:R-:W-:-:S03]  /*5220*/  LOP3.LUT R39, R230, 0x6, RZ, 0xfc, !PT ;  /* 0x00000006e6277812 */ /* 0x000fc600078efcff */
[----:B0-----:R-:W-:Y:S01]  /*5230*/  IMAD.WIDE R36, R38, 0x2, R130 ;  /* 0x0000000226247825 */ /* 0x001fe200078e0282 */
[----:B------:R-:W-:-:S04]  /*5240*/  LOP3.LUT R38, R230, 0x6, RZ, 0xfc, !PT ;  /* 0x00000006e6267812 */ /* 0x000fc800078efcff */
[----:B------:R0:W5:Y:S01]  /*5250*/  @!P0 LDG.E.U16 R84, [R36.64] ;  /* 0x0000000624548981 */ /* 0x000162000c1e1500 */
[----:B------:R-:W-:Y:S01]  /*5260*/  ISETP.GE.AND P0, PT, R39, UR4, PT ;  /* 0x0000000427007c0c */ /* 0x000fe2000bf06270 */
[----:B------:R-:W-:Y:S01]  /*5270*/  IMAD R38, R38, c[0x0][0x188], RZ ;  /* 0x0000620026267a24 */ /* 0x000fe200078e02ff */
[----:B------:R-:W-:-:S03]  /*5280*/  PRMT R63, RZ, 0x7610, R63 ;  /* 0x00007610ff3f7816 */ /* 0x000fc6000000003f */
[----:B0-----:R-:W-:-:S08]  /*5290*/  IMAD.WIDE R36, R38, 0x2, R130 ;  /* 0x0000000226247825 */ /* 0x001fd000078e0282 */
[----:B------:R0:W5:Y:S01]  /*52a0*/  @!P0 LDG.E.U16 R63, [R36.64] ;  /* 0x00000006243f8981 */ /* 0x000162000c1e1500 */
[C---:B------:R-:W-:Y:S02]  /*52b0*/  LOP3.LUT R101, R230.reuse, 0xe, RZ, 0xfc, !PT ;  /* 0x0000000ee6657812 */ /* 0x040fe400078efcff */
[C---:B------:R-:W-:Y:S02]  /*52c0*/  LOP3.LUT R38, R230.reuse, 0xe, RZ, 0xfc, !PT ;  /* 0x0000000ee6267812 */ /* 0x040fe400078efcff */
[----:B------:R-:W-:Y:S02]  /*52d0*/  ISETP.GE.AND P0, PT, R101, UR4, PT ;  /* 0x0000000465007c0c */ /* 0x000fe4000bf06270 */
[----:B------:R-:W-:Y:S01]  /*52e0*/  LOP3.LUT R39, R230, 0x16, RZ, 0xfc, !PT ;  /* 0x00000016e6277812 */ /* 0x000fe200078efcff */
[----:B------:R-:W-:Y:S01]  /*52f0*/  IMAD R38, R38, c[0x0][0x188], RZ ;  /* 0x0000620026267a24 */ /* 0x000fe200078e02ff */
[----:B------:R-:W-:Y:S02]  /*5300*/  PRMT R62, RZ, 0x7610, R62 ;  /* 0x00007610ff3e7816 */ /* 0x000fe4000000003e */
[----:B------:R-:W-:Y:S01]  /*5310*/  ISETP.GE.AND P1, PT, R39, UR4, PT ;  /* 0x0000000427007c0c */ /* 0x000fe2000bf26270 */
[----:B0-----:R-:W-:-:S02]  /*5320*/  IMAD.WIDE R36, R38, 0x2, R130 ;  /* 0x0000000226247825 */ /* 0x001fc400078e0282 */
[----:B------:R-:W0:Y:S02]  /*5330*/  S2R R38, SR_TID.X ;  /* 0x0000000000267919 */ /* 0x000e240000002100 */
[----:B------:R-:W-:Y:S02]  /*5340*/  IMAD R39, R39, c[0x0][0x188], RZ ;  /* 0x0000620027277a24 */ /* 0x000fe400078e02ff */
[----:B------:R1:W5:Y:S01]  /*5350*/  @!P0 LDG.E.U16 R62, [R36.64] ;  /* 0x00000006243e8981 */ /* 0x000362000c1e1500 */
[----:B------:R-:W-:Y:S02]  /*5360*/  ISETP.GE.AND P0, PT, R252, UR4, PT ;  /* 0x00000004fc007c0c */ /* 0x000fe4000bf06270 */
[----:B------:R-:W-:Y:S02]  /*5370*/  PRMT R61, RZ, 0x7610, R61 ;  /* 0x00007610ff3d7816 */ /* 0x000fe4000000003d */
[----:B------:R-:W-:Y:S01]  /*5380*/  PRMT R60, RZ, 0x7610, R60 ;  /* 0x00007610ff3c7816 */ /* 0x000fe2000000003c */
[----:B-1----:R-:W-:-:S04]  /*5390*/  IMAD.WIDE R36, R39, 0x2, R130 ;  /* 0x0000000227247825 */ /* 0x002fc800078e0282 */
[----:B------:R-:W-:Y:S01]  /*53a0*/  IMAD R39, R252, c[0x0][0x188], RZ ;  /* 0x00006200fc277a24 */ /* 0x000fe200078e02ff */
[----:B------:R1:W5:Y:S03]  /*53b0*/  @!P1 LDG.E.U16 R61, [R36.64] ;  /* 0x00000006243d9981 */ /* 0x000366000c1e1500 */
[----:B-1----:R-:W-:-:S05]  /*53c0*/  IMAD.WIDE R36, R39, 0x2, R130 ;  /* 0x0000000227247825 */ /* 0x002fca00078e0282 */
[----:B------:R1:W5:Y:S04]  /*53d0*/  @!P0 LDG.E.U16 R60, [R36.64] ;  /* 0x00000006243c8981 */ /* 0x000368000c1e1500 */
[----:B------:R-:W-:Y:S01]  /*53e0*/  BAR.SYNC.DEFER_BLOCKING 0x0 ;  /* 0x0000000000007b1d */ /* 0x000fe20000010000 */
[----:B0-----:R-:W-:-:S04]  /*53f0*/  LOP3.LUT R38, R38, 0x1f, RZ, 0xc0, !PT ;  /* 0x0000001f26267812 */ /* 0x001fc800078ec0ff */
[----:B------:R-:W-:Y:S02]  /*5400*/  ISETP.GE.AND P0, PT, R38, UR4, PT ;  /* 0x0000000426007c0c */ /* 0x000fe4000bf06270 */
[----:B-1----:R-:W-:Y:S02]  /*5410*/  IADD3 R36, P1, R208, R164, RZ ;  /* 0x000000a4d0247210 */ /* 0x002fe40007f3e0ff */
[----:B------:R-:W-:-:S03]  /*5420*/  PRMT R98, RZ, 0x7610, R98 ;  /* 0x00007610ff627816 */ /* 0x000fc60000000062 */
[----:B------:R-:W-:Y:S01]  /*5430*/  IMAD.X R37, R185, 0x1, R165, P1 ;  /* 0x00000001b9257824 */ /* 0x000fe200008e06a5 */
[----:B------:R-:W-:-:S05]  /*5440*/  PRMT R97, RZ, 0x7610, R97 ;  /* 0x00007610ff617816 */ /* 0x000fca0000000061 */
[----:B------:R0:W5:Y:S02]  /*5450*/  @!P0 LDG.E.U16 R98, [R36.64] ;  /* 0x0000000624628981 */ /* 0x000164000c1e1500 */
[----:B0-----:R-:W-:-:S05]  /*5460*/  IADD3 R36, P1, R186, R164, RZ ;  /* 0x000000a4ba247210 */ /* 0x001fca0007f3e0ff */
[----:B------:R-:W-:-:S05]  /*5470*/  IMAD.X R37, R182, 0x1, R165, P1 ;  /* 0x00000001b6257824 */ /* 0x000fca00008e06a5 */
[----:B------:R0:W5:Y:S01]  /*5480*/  @!P0 LDG.E.U16 R97, [R36.64] ;  /* 0x0000000624618981 */ /* 0x000162000c1e1500 */
[----:B------:R-:W-:Y:S02]  /*5490*/  PRMT R96, RZ, 0x7610, R96 ;  /* 0x00007610ff607816 */ /* 0x000fe40000000060 */
[----:B0-----:R-:W-:-:S05]  /*54a0*/  IADD3 R36, P1, R227, R164, RZ ;  /* 0x000000a4e3247210 */ /* 0x001fca0007f3e0ff */
[----:B------:R-:W-:-:S05]  /*54b0*/  IMAD.X R37, R202, 0x1, R165, P1 ;  /* 0x00000001ca257824 */ /* 0x000fca00008e06a5 */
[----:B------:R0:W5:Y:S01]  /*54c0*/  @!P0 LDG.E.U16 R96, [R36.64] ;  /* 0x0000000624608981 */ /* 0x000162000c1e1500 */
[----:B------:R-:W-:Y:S02]  /*54d0*/  PRMT R95, RZ, 0x7610, R95 ;  /* 0x00007610ff5f7816 */ /* 0x000fe4000000005f */
[----:B0-----:R-:W-:-:S05]  /*54e0*/  IADD3 R36, P1, R199, R164, RZ ;  /* 0x000000a4c7247210 */ /* 0x001fca0007f3e0ff */
[----:B------:R-:W-:Y:S01]  /*54f0*/  IMAD.X R37, R175, 0x1, R165, P1 ;  /* 0x00000001af257824 */ /* 0x000fe200008e06a5 */
[----:B------:R-:W-:-:S04]  /*5500*/  IADD3 R38, P1, R161, R164, RZ ;  /* 0x000000a4a1267210 */ /* 0x000fc80007f3e0ff */
[----:B------:R0:W5:Y:S01]  /*5510*/  @!P0 LDG.E.U16 R95, [R36.64] ;  /* 0x00000006245f8981 */ /* 0x000162000c1e1500 */
[----:B------:R-:W-:Y:S01]  /*5520*/  IMAD.X R39, R156, 0x1, R165, P1 ;  /* 0x000000019c277824 */ /* 0x000fe200008e06a5 */
[----:B0-----:R-:W-:-:S06]  /*5530*/  PRMT R36, RZ, 0x7610, R36 ;  /* 0x00007610ff247816 */ /* 0x001fcc0000000024 */
        /* <DEDUP_REMOVED lines=8> */
[----:B--2---:R0:W-:Y:S04]  /*55c0*/  STS.U16 [R166+0x2000], R99 ;  /* 0x00200063a6007388 */ /* 0x0041e80000000400 */
[----:B------:R1:W2:Y:S01]  /*55d0*/  @!P0 LDG.E.U16 R37, [R38.64] ;  /* 0x0000000626258981 */ /* 0x0002a2000c1e1500 */
[----:B0-----:R-:W-:Y:S02]  /*55e0*/  PRMT R99, RZ, 0x7610, R99 ;  /* 0x00007610ff637816 */ /* 0x001fe40000000063 */
[----:B-1----:R-:W-:-:S05]  /*55f0*/  IADD3 R38, P1, R191, R164, RZ ;  /* 0x000000a4bf267210 */ /* 0x002fca0007f3e0ff */
[----:B------:R-:W-:Y:S01]  /*5600*/  IMAD.X R39, R4, 0x1, R165, P1 ;  /* 0x0000000104277824 */ /* 0x000fe200008e06a5 */
[----:B---3--:R0:W-:Y:S04]  /*5610*/  STS.U16 [R166+0x2200], R94 ;  /* 0x0022005ea6007388 */ /* 0x0081e80000000400 */
[----:B------:R1:W3:Y:S01]  /*5620*/  @!P0 LDG.E.U16 R99, [R38.64] ;  /* 0x0000000626638981 */ /* 0x0002e2000c1e1500 */
[----:B0-----:R-:W-:Y:S02]  /*5630*/  PRMT R94, RZ, 0x7610, R94 ;  /* 0x00007610ff5e7816 */ /* 0x001fe4000000005e */
[----:B-1----:R-:W-:-:S05]  /*5640*/  IADD3 R38, P1, R17, R164, RZ ;  /* 0x000000a411267210 */ /* 0x002fca0007f3e0ff */
[----:B------:R-:W-:Y:S01]  /*5650*/  IMAD.X R39, R8, 0x1, R165, P1 ;  /* 0x0000000108277824 */ /* 0x000fe200008e06a5 */
[----:B----4-:R0:W-:Y:S04]  /*5660*/  STS.U16 [R166+0x2400], R93 ;  /* 0x0024005da6007388 */ /* 0x0101e80000000400 */
[----:B------:R1:W4:Y:S01]  /*5670*/  @!P0 LDG.E.U16 R94, [R38.64] ;  /* 0x00000006265e8981 */ /* 0x000322000c1e1500 */
[----:B0-----:R-:W-:Y:S02]  /*5680*/  PRMT R93, RZ, 0x7610, R93 ;  /* 0x00007610ff5d7816 */ /* 0x001fe4000000005d */
[----:B-1----:R-:W-:-:S05]  /*5690*/  IADD3 R38, P1, R219, R164, RZ ;  /* 0x000000a4db267210 */ /* 0x002fca0007f3e0ff */
[----:B------:R-:W-:Y:S01]  /*56a0*/  IMAD.X R39, R14, 0x1, R165, P1 ;  /* 0x000000010e277824 */ /* 0x000fe200008e06a5 */
[----:B-----5:R0:W-:Y:S04]  /*56b0*/  STS.U16 [R166+0x2600], R92 ;  /* 0x0026005ca6007388 */ /* 0x0201e80000000400 */
[----:B------:R1:W5:Y:S01]  /*56c0*/  @!P0 LDG.E.U16 R93, [R38.64] ;  /* 0x00000006265d8981 */ /* 0x000362000c1e1500 */
[----:B0-----:R-:W-:Y:S02]  /*56d0*/  PRMT R92, RZ, 0x7610, R92 ;  /* 0x00007610ff5c7816 */ /* 0x001fe4000000005c */
[----:B-1----:R-:W-:-:S05]  /*56e0*/  IADD3 R38, P1, R28, R164, RZ ;  /* 0x000000a41c267210 */ /* 0x002fca0007f3e0ff */
[----:B------:R-:W-:Y:S01]  /*56f0*/  IMAD.X R39, R19, 0x1, R165, P1 ;  /* 0x0000000113277824 */ /* 0x000fe200008e06a5 */
[----:B------:R0:W-:Y:S04]  /*5700*/  STS.U16 [R235+0x2080], R91 ;  /* 0x0020805beb007388 */ /* 0x0001e80000000400 */
[----:B------:R1:W2:Y:S01]  /*5710*/  @!P0 LDG.E.U16 R92, [R38.64] ;  /* 0x00000006265c8981 */ /* 0x0002a2000c1e1500 */
        /* <DEDUP_REMOVED lines=9> */
[----:B------:R1:W3:Y:S01]  /*57b0*/  @!P0 LDG.E.U16 R90, [R38.64] ;  /* 0x00000006265a8981 */ /* 0x0002e2000c1e1500 */
[----:B0-----:R-:W-:Y:S02]  /*57c0*/  PRMT R89, RZ, 0x7610, R89 ;  /* 0x00007610ff597816 */ /* 0x001fe40000000059 */
[----:B-1----:R-:W-:-:S05]  /*57d0*/  IADD3 R38, P1, R142, R164, RZ ;  /* 0x000000a48e267210 */ /* 0x002fca0007f3e0ff */
[----:B------:R-:W-:Y:S01]  /*57e0*/  IMAD.X R39, R129, 0x1, R165, P1 ;  /* 0x0000000181277824 */ /* 0x000fe200008e06a5 */
[----:B------:R0:W-:Y:S04]  /*57f0*/  STS.U16 [R235+0x2680], R88 ;  /* 0x00268058eb007388 */ /* 0x0001e80000000400 */
[----:B------:R1:W4:Y:S01]  /*5800*/  @!P0 LDG.E.U16 R89, [R38.64] ;  /* 0x0000000626598981 */ /* 0x000322000c1e1500 */
[----:B0-----:R-:W-:Y:S02]  /*5810*/  PRMT R88, RZ, 0x7610, R88 ;  /* 0x00007610ff587816 */ /* 0x001fe40000000058 */
[----:B-1----:R-:W-:-:S05]  /*5820*/  IADD3 R38, P1, R149, R164, RZ ;  /* 0x000000a495267210 */ /* 0x002fca0007f3e0ff */
[----:B------:R-:W-:Y:S01]  /*5830*/  IMAD.X R39, R138, 0x1, R165, P1 ;  /* 0x000000018a277824 */ /* 0x000fe200008e06a5 */
[----:B------:R0:W-:Y:S04]  /*5840*/  STS.U16 [R234+0x2100], R87 ;  /* 0x00210057ea007388 */ /* 0x0001e80000000400 */
[----:B------:R1:W5:Y:S01]  /*5850*/  @!P0 LDG.E.U16 R88, [R38.64] ;  /* 0x0000000626588981 */ /* 0x000362000c1e1500 */
        /* <DEDUP_REMOVED lines=22> */
[----:B------:R-:W-:-:S05]  /*59c0*/  IMAD.X R39, R178, 0x1, R165, P1 ;  /* 0x00000001b2277824 */ /* 0x000fca00008e06a5 */
[----:B------:R0:W5:Y:S04]  /*59d0*/  @!P0 LDG.E.U16 R63, [R38.64] ;  /* 0x00000006263f8981 */ /* 0x000168000c1e1500 */
[----:B------:R1:W-:Y:S01]  /*59e0*/  STS.U16 [R233+0x2380], R62 ;  /* 0x0023803ee9007388 */ /* 0x0003e20000000400 */
[----:B0-----:R-:W-:Y:S02]  /*59f0*/  IADD3 R38, P1, R174, R164, RZ ;  /* 0x000000a4ae267210 */ /* 0x001fe40007f3e0ff */
[----:B-1----:R-:W-:-:S03]  /*5a00*/  PRMT R62, RZ, 0x7610, R62 ;  /* 0x00007610ff3e7816 */ /* 0x002fc6000000003e */
        /* <DEDUP_REMOVED lines=11> */
[----:B------:R0:W-:Y:S04]  /*5ac0*/  STS.U16 [R166], R98 ;  /* 0x00000062a6007388 */ /* 0x0001e80000000400 */
        /* <DEDUP_REMOVED lines=204> */
[----:B------:R-:W5:Y:S04]  /*6790*/  @!P0 LDG.E.U16 R63, [R38.64] ;  /* 0x00000006263f8981 */ /* 0x000f68000c1e1500 */
[----:B------:R-:W-:Y:S04]  /*67a0*/  STS.U16 [R234+0x1300], R62 ;  /* 0x0013003eea007388 */ /* 0x000fe80000000400 */
[----:B------:R-:W-:Y:S04]  /*67b0*/  STS.U16 [R234+0x1500], R61 ;  /* 0x0015003dea007388 */ /* 0x000fe80000000400 */
[----:B------:R-:W-:Y:S04]  /*67c0*/  STS.U16 [R234+0x1700], R60 ;  /* 0x0017003cea007388 */ /* 0x000fe80000000400 */
[----:B------:R-:W-:Y:S04]  /*67d0*/  STS.U16 [R234+0x1900], R98 ;  /* 0x00190062ea007388 */ /* 0x000fe80000000400 */
[----:B------:R-:W-:Y:S04]  /*67e0*/  STS.U16 [R234+0x1b00], R97 ;  /* 0x001b0061ea007388 */ /* 0x000fe80000000400 */
[----:B------:R-:W-:Y:S04]  /*67f0*/  STS.U16 [R234+0x1d00], R96 ;  /* 0x001d0060ea007388 */ /* 0x000fe80000000400 */
[----:B--2---:R-:W-:Y:S04]  /*6800*/  STS.U16 [R234+0x1f00], R95 ;  /* 0x001f005fea007388 */ /* 0x004fe80000000400 */
[----:B------:R-:W-:Y:S04]  /*6810*/  STS.U16 [R233+0x1f80], R36 ;  /* 0x001f8024e9007388 */ /* 0x000fe80000000400 */
[----:B---3--:R-:W-:Y:S04]  /*6820*/  STS.U16 [R233+0x180], R100 ;  /* 0x00018064e9007388 */ /* 0x008fe80000000400 */
[----:B----4-:R-:W-:Y:S04]  /*6830*/  STS.U16 [R233+0x380], R37 ;  /* 0x00038025e9007388 */ /* 0x010fe80000000400 */
[----:B-----5:R-:W-:Y:S04]  /*6840*/  STS.U16 [R233+0x580], R99 ;  /* 0x00058063e9007388 */ /* 0x020fe80000000400 */
[----:B------:R-:W-:Y:S04]  /*6850*/  STS.U16 [R233+0x780], R94 ;  /* 0x0007805ee9007388 */ /* 0x000fe80000000400 */
        /* <DEDUP_REMOVED lines=11> */
[----:B------:R-:W-:Y:S06]  /*6910*/  BAR.SYNC.DEFER_BLOCKING 0x0 ;  /* 0x0000000000007b1d */ /* 0x000fec0000010000 */
[----:B------:R-:W-:Y:S04]  /*6920*/  LDSM.16.MT88.4 R60, [R231+0x2000] ;  /* 0x00200000e73c783b */ /* 0x000fe80000004200 */
[----:B------:R-:W-:Y:S04]  /*6930*/  LDSM.16.MT88.4 R84, [R232+0x2000] ;  /* 0x00200000e854783b */ /* 0x000fe80000004200 */
[----:B------:R-:W0:Y:S04]  /*6940*/  LDSM.16.M88.4 R36, [R167+0x400] ;  /* 0x00040000a724783b */ /* 0x000e280000000200 */
[----:B------:R-:W1:Y:S04]  /*6950*/  LDSM.16.MT88.4 R92, [R231+0x2400] ;  /* 0x00240000e75c783b */ /* 0x000e680000004200 */
[----:B------:R-:W2:Y:S04]  /*6960*/  LDSM.16.MT88.4 R96, [R232+0x2400] ;  /* 0x00240000e860783b */ /* 0x000ea80000004200 */
[----:B------:R-:W3:Y:S04]  /*6970*/  LDSM.16.M88.4 R100, [R167] ;  /* 0x00000000a764783b */ /* 0x000ee80000000200 */
[----:B------:R-:W-:Y:S01]  /*6980*/  LDSM.16.M88.4 R88, [R167+0x800] ;  /* 0x00080000a758783b */ /* 0x000fe20000000200 */
[-C--:B0-----:R-:W-:Y:S08]  /*6990*/  HMMA.16816.F32 R120, R60, R36.reuse, R120 ;  /* 0x000000243c78723c */ /* 0x081ff00000001878 */
[----:B------:R-:W-:Y:S11]  /*69a0*/  HMMA.16816.F32 R124, R84, R36, R124 ;  /* 0x00000024547c723c */ /* 0x000ff6000000187c */
[----:B------:R-:W-:Y:S05]  /*69b0*/  @!UPT UIADD3 URZ, URZ, URZ, URZ ;  /* 0x0000003f3f3ff290 */ /* 0x000fea000fffe03f */
[-C--:B-1----:R-:W-:Y:S08]  /*69c0*/  HMMA.16816.F32 R120, R92, R38.reuse, R120 ;  /* 0x000000265c78723c */ /* 0x082ff00000001878 */
[----:B--2---:R-:W-:Y:S01]  /*69d0*/  HMMA.16816.F32 R124, R96, R38, R124 ;  /* 0x00000026607c723c */ /* 0x004fe2000000187c */
[----:B------:R-:W0:Y:S07]  /*69e0*/  LDSM.16.M88.4 R36, [R167+0x1000] ;  /* 0x00100000a724783b */ /* 0x000e2e0000000200 */
[-C--:B---3--:R-:W-:Y:S08]  /*69f0*/  HMMA.16816.F32 R44, R60, R100.reuse, R44 ;  /* 0x000000643c2c723c */ /* 0x088ff0000000182c */
[----:B------:R-:W-:Y:S11]  /*6a00*/  HMMA.16816.F32 R40, R84, R100, R40 ;  /* 0x000000645428723c */ /* 0x000ff60000001828 */
[----:B------:R-:W-:Y:S05]  /*6a10*/  @!UPT UIADD3 URZ, URZ, URZ, URZ ;  /* 0x0000003f3f3ff290 */ /* 0x000fea000fffe03f */
[-C--:B------:R-:W-:Y:S08]  /*6a20*/  HMMA.16816.F32 R44, R92, R102.reuse, R44 ;  /* 0x000000665c2c723c */ /* 0x080ff0000000182c */
[----:B------:R-:W-:Y:S01]  /*6a30*/  HMMA.16816.F32 R40, R96, R102, R40 ;  /* 0x000000666028723c */ /* 0x000fe20000001828 */
[----:B------:R-:W1:Y:S07]  /*6a40*/  LDSM.16.M88.4 R100, [R167+0xc00] ;  /* 0x000c0000a764783b */ /* 0x000e6e0000000200 */
[-C--:B0-----:R-:W-:Y:S08]  /*6a50*/  HMMA.16816.F32 R56, R60, R36.reuse, R56 ;  /* 0x000000243c38723c */ /* 0x081ff00000001838 */
[----:B------:R-:W-:Y:S11]  /*6a60*/  HMMA.16816.F32 R64, R84, R36, R64 ;  /* 0x000000245440723c */ /* 0x000ff60000001840 */
[----:B------:R-:W-:Y:S05]  /*6a70*/  @!UPT UIADD3 URZ, URZ, URZ, URZ ;  /* 0x0000003f3f3ff290 */ /* 0x000fea000fffe03f */
[-C--:B------:R-:W-:Y:S08]  /*6a80*/  HMMA.16816.F32 R56, R92, R38.reuse, R56 ;  /* 0x000000265c38723c */ /* 0x080ff00000001838 */
[----:B------:R-:W-:Y:S01]  /*6a90*/  HMMA.16816.F32 R64, R96, R38, R64 ;  /* 0x000000266040723c */ /* 0x000fe20000001840 */
[----:B------:R-:W0:Y:S07]  /*6aa0*/  LDSM.16.M88.4 R36, [R167+0x1c00] ;  /* 0x001c0000a724783b */ /* 0x000e2e0000000200 */
[-C--:B------:R-:W-:Y:S08]  /*6ab0*/  HMMA.16816.F32 R116, R60, R88.reuse, R116 ;  /* 0x000000583c74723c */ /* 0x080ff00000001874 */
[----:B------:R-:W-:Y:S08]  /*6ac0*/  HMMA.16816.F32 R112, R84, R88, R112 ;  /* 0x000000585470723c */ /* 0x000ff00000001870 */
[-C--:B-1----:R-:W-:Y:S08]  /*6ad0*/  HMMA.16816.F32 R108, R60, R100.reuse, R108 ;  /* 0x000000643c6c723c */ /* 0x082ff0000000186c */
[----:B------:R-:W-:Y:S08]  /*6ae0*/  HMMA.16816.F32 R104, R84, R100, R104 ;  /* 0x000000645468723c */ /* 0x000ff00000001868 */
[----:B------:R-:W-:Y:S08]  /*6af0*/  HMMA.16816.F32 R116, R92, R90, R116 ;  /* 0x0000005a5c74723c */ /* 0x000ff00000001874 */
[-C--:B0-----:R-:W-:Y:S08]  /*6b00*/  HMMA.16816.F32 R72, R60, R36.reuse, R72 ;  /* 0x000000243c48723c */ /* 0x081ff00000001848 */
[----:B------:R-:W-:Y:S08]  /*6b10*/  HMMA.16816.F32 R52, R84, R36, R52 ;  /* 0x000000245434723c */ /* 0x000ff00000001834 */
[----:B------:R-:W-:Y:S01]  /*6b20*/  HMMA.16816.F32 R112, R96, R90, R112 ;  /* 0x0000005a6070723c */ /* 0x000fe20000001870 */
[----:B------:R-:W0:Y:S07]  /*6b30*/  LDSM.16.M88.4 R88, [R167+0x1400] ;  /* 0x00140000a758783b */ /* 0x000e2e0000000200 */
[-C--:B------:R-:W-:Y:S08]  /*6b40*/  HMMA.16816.F32 R108, R92, R102.reuse, R108 ;  /* 0x000000665c6c723c */ /* 0x080ff0000000186c */
[----:B------:R-:W-:Y:S01]  /*6b50*/  HMMA.16816.F32 R104, R96, R102, R104 ;  /* 0x000000666068723c */ /* 0x000fe20000001868 */
[----:B------:R-:W1:Y:S01]  /*6b60*/  LDSM.16.M88.4 R100, [R167+0x1800] ;  /* 0x00180000a764783b */ /* 0x000e620000000200 */
[----:B------:R-:W-:-:S02]  /*6b70*/  IMAD.MOV.U32 R36, RZ, RZ, R161 ;  /* 0x000000ffff247224 */ /* 0x000fc400078e00a1 */
[----:B------:R-:W-:-:S04]  /*6b80*/  IMAD.MOV.U32 R37, RZ, RZ, R156 ;  /* 0x000000ffff257224 */ /* 0x000fc800078e009c */
[----:B------:R-:W-:Y:S01]  /*6b90*/  HMMA.16816.F32 R72, R92, R38, R72 ;  /* 0x000000265c48723c */ /* 0x000fe20000001848 */
[----:B------:R-:W-:-:S07]  /*6ba0*/  IMAD.WIDE R36, R163, 0x2, R36 ;  /* 0x00000002a3247825 */ /* 0x000fce00078e0224 */
[----:B------:R-:W-:Y:S07]  /*6bb0*/  HMMA.16816.F32 R52, R96, R38, R52 ;  /* 0x000000266034723c */ /* 0x000fee0000001834 */
[----:B------:R-:W-:Y:S02]  /*6bc0*/  IMAD.MOV.U32 R38, RZ, RZ, R209 ;  /* 0x000000ffff267224 */ /* 0x000fe400078e00d1 */
[----:B------:R-:W-:-:S04]  /*6bd0*/  IMAD.MOV.U32 R39, RZ, RZ, R155 ;  /* 0x000000ffff277224 */ /* 0x000fc800078e009b */
[----:B------:R-:W-:-:S04]  /*6be0*/  IMAD.WIDE R38, R163, 0x2, R38 ;  /* 0x00000002a3267825 */ /* 0x000fc800078e0226 */
[----:B------:R-:W-:Y:S02]  /*6bf0*/  IMAD.MOV.U32 R161, RZ, RZ, R36 ;  /* 0x000000ffffa17224 */ /* 0x000fe400078e0024 */
[----:B------:R-:W-:Y:S02]  /*6c00*/  IMAD.MOV.U32 R156, RZ, RZ, R37 ;  /* 0x000000ffff9c7224 */ /* 0x000fe400078e0025 */
[----:B------:R-:W-:Y:S02]  /*6c10*/  IMAD.MOV.U32 R209, RZ, RZ, R38 ;  /* 0x000000ffffd17224 */ /* 0x000fe400078e0026 */
[----:B------:R-:W-:Y:S02]  /*6c20*/  IMAD.MOV.U32 R155, RZ, RZ, R39 ;  /* 0x000000ffff9b7224 */ /* 0x000fe400078e0027 */
[----:B------:R-:W-:Y:S02]  /*6c30*/  IMAD.MOV.U32 R36, RZ, RZ, R160 ;  /* 0x000000ffff247224 */ /* 0x000fe400078e00a0 */
[----:B------:R-:W-:-:S02]  /*6c40*/  IMAD.MOV.U32 R37, RZ, RZ, R153 ;  /* 0x000000ffff257224 */ /* 0x000fc400078e0099 */
[----:B------:R-:W-:Y:S02]  /*6c50*/  IMAD.MOV.U32 R38, RZ, RZ, R159 ;  /* 0x000000ffff267224 */ /* 0x000fe400078e009f */
[----:B------:R-:W-:Y:S02]  /*6c60*/  IMAD.MOV.U32 R39, RZ, RZ, R151 ;  /* 0x000000ffff277224 */ /* 0x000fe400078e0097 */
[----:B------:R-:W-:-:S04]  /*6c70*/  IMAD.WIDE R36, R163, 0x2, R36 ;  /* 0x00000002a3247825 */ /* 0x000fc800078e0224 */
[----:B------:R-:W-:Y:S01]  /*6c80*/  IMAD.WIDE R38, R163, 0x2, R38 ;  /* 0x00000002a3267825 */ /* 0x000fe200078e0226 */
[C---:B0-----:R-:W-:Y:S03]  /*6c90*/  HMMA.16816.F32 R80, R60.reuse, R88, R80 ;  /* 0x000000583c50723c */ /* 0x041fe60000001850 */
[----:B------:R-:W-:Y:S02]  /*6ca0*/  IMAD.MOV.U32 R160, RZ, RZ, R36 ;  /* 0x000000ffffa07224 */ /* 0x000fe400078e0024 */
[----:B------:R-:W-:Y:S02]  /*6cb0*/  IMAD.MOV.U32 R153, RZ, RZ, R37 ;  /* 0x000000ffff997224 */ /* 0x000fe400078e0025 */
[----:B------:R-:W-:Y:S01]  /*6cc0*/  IMAD.MOV.U32 R159, RZ, RZ, R38 ;  /* 0x000000ffff9f7224 */ /* 0x000fe200078e0026 */
[----:B-1----:R-:W-:Y:S01]  /*6cd0*/  HMMA.16816.F32 R76, R60, R100, R76 ;  /* 0x000000643c4c723c */ /* 0x002fe2000000184c */
[----:B------:R-:W-:-:S02]  /*6ce0*/  IMAD.MOV.U32 R151, RZ, RZ, R39 ;  /* 0x000000ffff977224 */ /* 0x000fc400078e0027 */
[----:B------:R-:W-:Y:S02]  /*6cf0*/  IMAD.MOV.U32 R36, RZ, RZ, R158 ;  /* 0x000000ffff247224 */ /* 0x000fe400078e009e */
[----:B------:R-:W-:Y:S02]  /*6d00*/  IMAD.MOV.U32 R37, RZ, RZ, R148 ;  /* 0x000000ffff257224 */ /* 0x000fe400078e0094 */
[----:B------:R-:W-:Y:S02]  /*6d10*/  IMAD.MOV.U32 R60, RZ, RZ, R210 ;  /* 0x000000ffff3c7224 */ /* 0x000fe400078e00d2 */
[----:B------:R-:W-:Y:S02]  /*6d20*/  IMAD.MOV.U32 R61, RZ, RZ, R150 ;  /* 0x000000ffff3d7224 */ /* 0x000fe400078e0096 */
[----:B------:R-:W-:Y:S02]  /*6d30*/  IMAD.MOV.U32 R38, RZ, RZ, R157 ;  /* 0x000000ffff267224 */ /* 0x000fe400078e009d */
[----:B------:R-:W-:-:S02]  /*6d40*/  IMAD.MOV.U32 R39, RZ, RZ, R146 ;  /* 0x000000ffff277224 */ /* 0x000fc400078e0092 */
[----:B------:R-:W-:-:S04]  /*6d50*/  IMAD.WIDE R60, R163, 0x2, R60 ;  /* 0x00000002a33c7825 */ /* 0x000fc800078e023c */
[----:B------:R-:W-:-:S04]  /*6d60*/  IMAD.WIDE R36, R163, 0x2, R36 ;  /* 0x00000002a3247825 */ /* 0x000fc800078e0224 */
        /* <DEDUP_REMOVED lines=240> */
[----:B------:R-:W-:Y:S01]  /*7c70*/  IMAD.WIDE R36, R163, 0x2, R36 ;  /* 0x00000002a3247825 */ /* 0x000fe200078e0224 */
[C---:B------:R-:W-:Y:S03]  /*7c80*/  HMMA.16816.F32 R68, R84.reuse, R88, R68 ;  /* 0x000000585444723c */ /* 0x040fe60000001844 */
[----:B------:R-:W-:Y:S02]  /*7c90*/  IMAD.MOV.U32 R199, RZ, RZ, R60 ;  /* 0x000000ffffc77224 */ /* 0x000fe400078e003c */
[----:B------:R-:W-:Y:S02]  /*7ca0*/  IMAD.MOV.U32 R175, RZ, RZ, R61 ;  /* 0x000000ffffaf7224 */ /* 0x000fe400078e003d */
[----:B------:R-:W-:Y:S01]  /*7cb0*/  IMAD.MOV.U32 R177, RZ, RZ, R38 ;  /* 0x000000ffffb17224 */ /* 0x000fe200078e0026 */
[----:B------:R-:W-:Y:S01]  /*7cc0*/  HMMA.16816.F32 R48, R84, R100, R48 ;  /* 0x000000645430723c */ /* 0x000fe20000001830 */
[----:B------:R-:W-:-:S02]  /*7cd0*/  IMAD.MOV.U32 R176, RZ, RZ, R39 ;  /* 0x000000ffffb07224 */ /* 0x000fc400078e0027 */
        /* <DEDUP_REMOVED lines=8> */
[----:B------:R-:W-:Y:S01]  /*7d60*/  IMAD.WIDE R60, R163, 0x2, R60 ;  /* 0x00000002a33c7825 */ /* 0x000fe200078e023c */
[----:B------:R-:W-:-:S03]  /*7d70*/  IADD3 R162, R162, -0x1, RZ ;  /* 0xffffffffa2a27810 */ /* 0x000fc60007ffe0ff */
[----:B------:R-:W-:-:S04]  /*7d80*/  IMAD.WIDE R38, R163, 0x2, R38 ;  /* 0x00000002a3267825 */ /* 0x000fc800078e0226 */
[----:B------:R-:W-:Y:S01]  /*7d90*/  IMAD.WIDE R36, R163, 0x2, R36 ;  /* 0x00000002a3247825 */ /* 0x000fe200078e0224 */
[----:B------:R-:W-:-:S03]  /*7da0*/  ISETP.NE.U32.AND P0, PT, R162, RZ, PT ;  /* 0x000000ffa200720c */ /* 0x000fc60003f05070 */
        /* <DEDUP_REMOVED lines=27> */
[----:B------:R-:W-:Y:S01]  /*7f60*/  IMAD.MOV.U32 R89, RZ, RZ, c[0x0][0x188] ;  /* 0x00006200ff597624 */ /* 0x000fe200078e00ff */
[----:B------:R-:W-:Y:S01]  /*7f70*/  HMMA.16816.F32 R80, R92, R90, R80 ;  /* 0x0000005a5c50723c */ /* 0x000fe20000001850 */
[----:B------:R-:W-:Y:S01]  /*7f80*/  IMAD.WIDE R60, R163, 0x2, R60 ;  /* 0x00000002a33c7825 */ /* 0x000fe200078e023c */
[----:B------:R-:W-:-:S03]  /*7f90*/  UIADD3 UR4, UR4, -0x20, URZ ;  /* 0xffffffe004047890 */ /* 0x000fc6000fffe03f */
[----:B------:R-:W-:Y:S02]  /*7fa0*/  IMAD.SHL.U32 R89, R89, 0x20, RZ ;  /* 0x0000002059597824 */ /* 0x000fe400078e00ff */
[C---:B------:R-:W-:Y:S01]  /*7fb0*/  IMAD.WIDE R38, R163.reuse, 0x2, R38 ;  /* 0x00000002a3267825 */ /* 0x040fe200078e0226 */
[----:B------:R-:W-:Y:S03]  /*7fc0*/  HMMA.16816.F32 R76, R92, R102, R76 ;  /* 0x000000665c4c723c */ /* 0x000fe6000000184c */
[----:B------:R-:W-:-:S05]  /*7fd0*/  IMAD.WIDE R36, R163, 0x2, R36 ;  /* 0x00000002a3247825 */ /* 0x000fca00078e0224 */
[----:B------:R-:W-:Y:S01]  /*7fe0*/  HMMA.16816.F32 R68, R96, R90, R68 ;  /* 0x0000005a6044723c */ /* 0x000fe20000001844 */
[----:B------:R-:W-:Y:S02]  /*7ff0*/  IMAD.MOV.U32 R205, RZ, RZ, R60 ;  /* 0x000000ffffcd7224 */ /* 0x000fe400078e003c */
[----:B------:R-:W-:Y:S02]  /*8000*/  IMAD.MOV.U32 R183, RZ, RZ, R61 ;  /* 0x000000ffffb77224 */ /* 0x000fe400078e003d */
[----:B------:R-:W-:-:S03]  /*8010*/  IMAD.WIDE R130, R89, 0x2, R130 ;  /* 0x0000000259827825 */ /* 0x000fc600078e0282 */
[----:B------:R-:W-:Y:S01]  /*8020*/  HMMA.16816.F32 R48, R96, R102, R48 ;  /* 0x000000666030723c */ /* 0x000fe20000001830 */
[----:B------:R-:W-:Y:S02]  /*8030*/  IMAD.MOV.U32 R207, RZ, RZ, R38 ;  /* 0x000000ffffcf7224 */ /* 0x000fe400078e0026 */
[----:B------:R-:W-:Y:S02]  /*8040*/  IMAD.MOV.U32 R184, RZ, RZ, R39 ;  /* 0x000000ffffb87224 */ /* 0x000fe400078e0027 */
[----:B------:R-:W-:Y:S02]  /*8050*/  IMAD.MOV.U32 R208, RZ, RZ, R36 ;  /* 0x000000ffffd07224 */ /* 0x000fe400078e0024 */
[----:B------:R-:W-:Y:S01]  /*8060*/  IMAD.MOV.U32 R185, RZ, RZ, R37 ;  /* 0x000000ffffb97224 */ /* 0x000fe200078e0025 */
[----:B------:R-:W-:Y:S01]  /*8070*/  @!P0 CALL.REL.NOINC `(.L_x_2) ;  /* 0x0000001000008944 */ /* 0x000fe20003c00000 */
[----:B------:R-:W-:Y:S05]  /*8080*/  BRA `(.L_x_3) ;  /* 0xffffcce000007947 */ /* 0x000fea000383ffff */
.L_x_2:
[----:B------:R-:W-:-:S03]  /*8090*/  NOP ;  /* 0x0000000000007918 */ /* 0x000fc60000000000 */
[----:B------:R-:W-:Y:S02]  /*80a0*/  F2FP.PACK_AB R12, R127, R43 ;  /* 0x0000002b7f0c723e */ /* 0x000fe400000000ff */
[----:B------:R-:W-:-:S02]  /*80b0*/  F2FP.PACK_AB R8, R126, R42 ;  /* 0x0000002a7e08723e */ /* 0x000fc400000000ff */
[----:B------:R-:W-:Y:S02]  /*80c0*/  F2FP.PACK_AB R4, R125, R41 ;  /* 0x000000297d04723e */ /* 0x000fe400000000ff */
[----:B------:R-:W-:Y:S02]  /*80d0*/  F2FP.PACK_AB R24, R123, R47 ;  /* 0x0000002f7b18723e */ /* 0x000fe400000000ff */
[----:B------:R-:W-:Y:S02]  /*80e0*/  F2FP.PACK_AB R20, R122, R46 ;  /* 0x0000002e7a14723e */ /* 0x000fe400000000ff */
[----:B------:R-:W-:Y:S02]  /*80f0*/  F2FP.PACK_AB R16, R121, R45 ;  /* 0x0000002d7910723e */ /* 0x000fe400000000ff */
        /* <DEDUP_REMOVED lines=26> */
.L_x_1:
[----:B-1----:R-:W2:Y:S04]  /*82a0*/  LDL.LU R3, [R1+0xa8] ;  /* 0x0000a80001037983 */ /* 0x002ea80000300800 */
[----:B------:R-:W3:Y:S04]  /*82b0*/  LDL.LU R30, [R1+0xa4] ;  /* 0x0000a400011e7983 */ /* 0x000ee80000300800 */
[----:B------:R-:W1:Y:S02]  /*82c0*/  S2R R29, SR_TID.X ;  /* 0x00000000001d7919 */ /* 0x000e640000002100 */
[----:B-1----:R-:W-:-:S02]  /*82d0*/  IMAD.SHL.U32 R0, R29, 0x100, RZ ;  /* 0x000001001d007824 */ /* 0x002fc400078e00ff */
[----:B------:R-:W-:-:S03]  /*82e0*/  IMAD.SHL.U32 R2, R29, 0x4, RZ ;  /* 0x000000041d027824 */ /* 0x000fc600078e00ff */
[----:B------:R-:W-:Y:S01]  /*82f0*/  LOP3.LUT R0, R0, 0x1800, RZ, 0xc0, !PT ;  /* 0x0000180000007812 */ /* 0x000fe200078ec0ff */
[----:B------:R-:W-:Y:S01]  /*8300*/  BAR.SYNC.DEFER_BLOCKING 0x0 ;  /* 0x0000000000007b1d */ /* 0x000fe20000010000 */
[C---:B0-----:R-:W-:Y:S01]  /*8310*/  IMAD.SHL.U32 R28, R29.reuse, 0x400, RZ ;  /* 0x000004001d1c7824 */ /* 0x041fe200078e00ff */
[----:B------:R-:W-:-:S04]  /*8320*/  LOP3.LUT R29, R29, 0x3f, RZ, 0xc0, !PT ;  /* 0x0000003f1d1d7812 */ /* 0x000fc800078ec0ff */
[----:B------:R-:W-:-:S05]  /*8330*/  LOP3.LUT R28, R28, 0x1800, RZ, 0xc0, !PT ;  /* 0x000018001c1c7812 */ /* 0x000fca00078ec0ff */
[----:B------:R-:W-:-:S05]  /*8340*/  IMAD R28, R29, 0x10, R28 ;  /* 0x000000101d1c7824 */ /* 0x000fca00078e021c */
[C---:B------:R-:W-:Y:S02]  /*8350*/  LOP3.LUT R32, R28.reuse, 0x20, RZ, 0x3c, !PT ;  /* 0x000000201c207812 */ /* 0x040fe400078e3cff */
[C---:B------:R-:W-:Y:S02]  /*8360*/  LOP3.LUT R29, R28.reuse, 0x40, RZ, 0x3c, !PT ;  /* 0x000000401c1d7812 */ /* 0x040fe400078e3cff */
[----:B------:R-:W-:Y:S02]  /*8370*/  LOP3.LUT R34, R28, 0x60, RZ, 0x3c, !PT ;  /* 0x000000601c227812 */ /* 0x000fe400078e3cff */
[----:B--2---:R-:W-:-:S04]  /*8380*/  LOP3.LUT R3, R0, 0x460, R3, 0xf8, !PT ;  /* 0x0000046000037812 */ /* 0x004fc800078ef803 */
[----:B------:R-:W-:-:S05]  /*8390*/  LOP3.LUT R2, R3, 0x70, R2, 0x78, !PT ;  /* 0x0000007003027812 */ /* 0x000fca00078e7802 */
[----:B------:R0:W-:Y:S04]  /*83a0*/  STS.128 [R2], R44 ;  /* 0x0000002c02007388 */ /* 0x0001e80000000c00 */
[----:B0-----:R-:W2:Y:S04]  /*83b0*/  LDL.LU R46, [R1+0xc0] ;  /* 0x0000c000012e7983 */ /* 0x001ea80000300800 */
[----:B------:R-:W-:Y:S04]  /*83c0*/  STS.128 [R2+0x200], R16 ;  /* 0x0002001002007388 */ /* 0x000fe80000000c00 */
[----:B------:R-:W-:Y:S04]  /*83d0*/  STS.128 [R2+0x80], R20 ;  /* 0x0000801402007388 */ /* 0x000fe80000000c00 */
[----:B------:R-:W-:Y:S04]  /*83e0*/  STS.128 [R2+0x280], R24 ;  /* 0x0002801802007388 */ /* 0x000fe80000000c00 */
[----:B------:R-:W-:Y:S04]  /*83f0*/  STS.128 [R2+0x100], R40 ;  /* 0x0001002802007388 */ /* 0x000fe80000000c00 */
[----:B------:R-:W-:Y:S04]  /*8400*/  STS.128 [R2+0x300], R4 ;  /* 0x0003000402007388 */ /* 0x000fe80000000c00 */
[----:B------:R-:W-:Y:S04]  /*8410*/  STS.128 [R2+0x180], R8 ;  /* 0x0001800802007388 */ /* 0x000fe80000000c00 */
[----:B------:R0:W-:Y:S04]  /*8420*/  STS.128 [R2+0x380], R12 ;  /* 0x0003800c02007388 */ /* 0x0001e80000000c00 */
[----:B------:R-:W-:Y:S01]  /*8430*/  BAR.SYNC.DEFER_BLOCKING 0x0 ;  /* 0x0000000000007b1d */ /* 0x000fe20000010000 */
[----:B------:R-:W-:Y:S01]  /*8440*/  IMAD R33, R250, c[0x0][0x198], RZ ;  /* 0x00006600fa217a24 */ /* 0x000fe200078e02ff */
[----:B------:R-:W-:Y:S01]  /*8450*/  ISETP.GE.AND P0, PT, R251, c[0x0][0x178], PT ;  /* 0x00005e00fb007a0c */ /* 0x000fe20003f06270 */
[----:B------:R-:W-:-:S02]  /*8460*/  IMAD R3, R168, c[0x0][0x198], RZ ;  /* 0x00006600a8037a24 */ /* 0x000fc400078e02ff */
[----:B------:R-:W-:Y:S01]  /*8470*/  IMAD R45, R246, c[0x0][0x198], RZ ;  /* 0x00006600f62d7a24 */ /* 0x000fe200078e02ff */
[----:B------:R-:W4:Y:S04]  /*8480*/  LDL.LU R49, [R1+0xbc] ;  /* 0x0000bc0001317983 */ /* 0x000f280000300800 */
[----:B------:R-:W1:Y:S04]  /*8490*/  LDS.128 R4, [R28] ;  /* 0x000000001c047984 */ /* 0x000e680000000c00 */
[----:B------:R-:W5:Y:S01]  /*84a0*/  LDS.128 R8, [R32] ;  /* 0x0000000020087984 */ /* 0x000f620000000c00 */
[----:B0-----:R-:W-:-:S03]  /*84b0*/  IMAD R2, R251, c[0x0][0x194], RZ ;  /* 0x00006500fb027a24 */ /* 0x001fc600078e02ff */
[----:B------:R-:W0:Y:S04]  /*84c0*/  LDS.128 R12, [R29] ;  /* 0x000000001d0c7984 */ /* 0x000e280000000c00 */
[----:B------:R-:W0:Y:S01]  /*84d0*/  LDS.128 R16, [R34] ;  /* 0x0000000022107984 */ /* 0x000e220000000c00 */
[----:B------:R-:W-:-:S03]  /*84e0*/  LEA R0, P3, R2, c[0x0][0x170], 0x1 ;  /* 0x00005c0002007a11 */ /* 0x000fc600078608ff */
[----:B------:R-:W0:Y:S01]  /*84f0*/  LDS.128 R20, [R28+0x400] ;  /* 0x000400001c147984 */ /* 0x000e220000000c00 */
[----:B------:R-:W-:Y:S02]  /*8500*/  LEA.HI.X.SX32 R2, R2, c[0x0][0x174], 0x1, P3 ;  /* 0x00005d0002027a11 */ /* 0x000fe400018f0eff */
[C---:B------:R-:W-:Y:S01]  /*8510*/  LEA R38, P3, R33.reuse, R0, 0x1 ;  /* 0x0000000021267211 */ /* 0x040fe200078608ff */
[----:B------:R-:W0:Y:S01]  /*8520*/  LDS.128 R24, [R32+0x400] ;  /* 0x0004000020187984 */ /* 0x000e220000000c00 */
[----:B------:R-:W-:Y:S02]  /*8530*/  ISETP.LT.AND P1, PT, R168, c[0x0][0x17c], !P0 ;  /* 0x00005f00a8007a0c */ /* 0x000fe40004721270 */
[----:B---3--:R-:W-:Y:S01]  /*8540*/  ISETP.LT.AND P4, PT, R30, c[0x0][0x17c], !P0 ;  /* 0x00005f001e007a0c */ /* 0x008fe20004781270 */
[----:B------:R-:W-:Y:S01]  /*8550*/  IMAD R43, R248, c[0x0][0x198], RZ ;  /* 0x00006600f82b7a24 */ /* 0x000fe200078e02ff */
[----:B------:R-:W3:Y:S01]  /*8560*/  LDS.128 R28, [R29+0x400] ;  /* 0x000400001d1c7984 */ /* 0x000ee20000000c00 */
[----:B------:R-:W-:-:S02]  /*8570*/  LEA.HI.X.SX32 R39, R33, R2, 0x1, P3 ;  /* 0x0000000221277211 */ /* 0x000fc400018f0eff */
[----:B------:R-:W-:Y:S01]  /*8580*/  ISETP.LT.AND P5, PT, R250, c[0x0][0x17c], !P0 ;  /* 0x00005f00fa007a0c */ /* 0x000fe200047a1270 */
[----:B------:R-:W3:Y:S01]  /*8590*/  LDS.128 R32, [R34+0x400] ;  /* 0x0004000022207984 */ /* 0x000ee20000000c00 */
[----:B------:R-:W-:Y:S02]  /*85a0*/  LEA R36, P6, R3, R0, 0x1 ;  /* 0x0000000003247211 */ /* 0x000fe400078c08ff */
[----:B------:R-:W-:Y:S01]  /*85b0*/  ISETP.LT.AND P2, PT, R249, c[0x0][0x17c], !P0 ;  /* 0x00005f00f9007a0c */ /* 0x000fe20004741270 */
[----:B------:R-:W4:Y:S01]  /*85c0*/  LDL.LU R48, [R1+0xb8] ;  /* 0x0000b80001307983 */ /* 0x000f220000300800 */
[----:B------:R-:W-:Y:S01]  /*85d0*/  LEA.HI.X.SX32 R37, R3, R2, 0x1, P6 ;  /* 0x0000000203257211 */ /* 0x000fe200030f0eff */
[----:B------:R-:W-:Y:S01]  /*85e0*/  IMAD R249, R249, c[0x0][0x198], RZ ;  /* 0x00006600f9f97a24 */ /* 0x000fe200078e02ff */
[----:B------:R-:W-:Y:S01]  /*85f0*/  LEA R42, P3, R43, R0, 0x1 ;  /* 0x000000002b2a7211 */ /* 0x000fe200078608ff */
[----:B------:R-:W4:Y:S04]  /*8600*/  LDL.LU R47, [R1+0xb4] ;  /* 0x0000b400012f7983 */ /* 0x000f280000300800 */
[----:B-1----:R1:W-:Y:S01]  /*8610*/  @P1 STG.E.U16 [R36.64], R4 ;  /* 0x0000000424001986 */ /* 0x0023e2000c101506 */
[----:B------:R-:W-:-:S02]  /*8620*/  ISETP.LT.AND P1, PT, R248, c[0x0][0x17c], !P0 ;  /* 0x00005f00f8007a0c */ /* 0x000fc40004721270 */
[----:B------:R-:W-:Y:S01]  /*8630*/  LEA R40, P6, R249, R0, 0x1 ;  /* 0x00000000f9287211 */ /* 0x000fe200078c08ff */
[----:B-----5:R-:W-:Y:S01]  /*8640*/  @P5 STG.E.U16 [R38.64], R8 ;  /* 0x0000000826005986 */ /* 0x020fe2000c101506 */
[C---:B------:R-:W-:Y:S01]  /*8650*/  ISETP.LT.AND P5, PT, R247.reuse, c[0x0][0x17c], !P0 ;  /* 0x00005f00f7007a0c */ /* 0x040fe200047a1270 */
[----:B------:R-:W-:Y:S01]  /*8660*/  IMAD R247, R247, c[0x0][0x198], RZ ;  /* 0x00006600f7f77a24 */ /* 0x000fe200078e02ff */
[-C--:B------:R-:W-:Y:S02]  /*8670*/  LEA.HI.X.SX32 R41, R249, R2.reuse, 0x1, P6 ;  /* 0x00000002f9297211 */ /* 0x080fe400030f0eff */
[----:B------:R-:W-:Y:S02]  /*8680*/  LEA.HI.X.SX32 R43, R43, R2, 0x1, P3 ;  /* 0x000000022b2b7211 */ /* 0x000fe400018f0eff */
[----:B-1----:R-:W-:Y:S01]  /*8690*/  LEA R36, P3, R247, R0, 0x1 ;  /* 0x00000000f7247211 */ /* 0x002fe200078608ff */
[----:B0-----:R0:W-:Y:S01]  /*86a0*/  @P2 STG.E.U16 [R40.64], R12 ;  /* 0x0000000c28002986 */ /* 0x0011e2000c101506 */
[----:B------:R-:W-:-:S02]  /*86b0*/  ISETP.LT.AND P2, PT, R246, c[0x0][0x17c], !P0 ;  /* 0x00005f00f6007a0c */ /* 0x000fc40004741270 */
[----:B------:R-:W-:Y:S01]  /*86c0*/  LEA.HI.X.SX32 R37, R247, R2, 0x1, P3 ;  /* 0x00000002f7257211 */ /* 0x000fe200018f0eff */
[----:B------:R1:W-:Y:S01]  /*86d0*/  @P1 STG.E.U16 [R42.64], R16 ;  /* 0x000000102a001986 */ /* 0x0003e2000c101506 */
[C---:B------:R-:W-:Y:S01]  /*86e0*/  ISETP.LT.AND P1, PT, R245.reuse, c[0x0][0x17c], !P0 ;  /* 0x00005f00f5007a0c */ /* 0x040fe20004721270 */
[----:B------:R-:W-:Y:S01]  /*86f0*/  IMAD R245, R245, c[0x0][0x198], RZ ;  /* 0x00006600f5f57a24 */ /* 0x000fe200078e02ff */
[C---:B------:R-:W-:Y:S02]  /*8700*/  LEA R44, P6, R45.reuse, R0, 0x1 ;  /* 0x000000002d2c7211 */ /* 0x040fe400078c08ff */
[C---:B------:R-:W-:Y:S01]  /*8710*/  ISETP.LT.AND P3, PT, R244.reuse, c[0x0][0x17c], !P0 ;  /* 0x00005f00f4007a0c */ /* 0x040fe20004761270 */
[----:B0-----:R-:W-:Y:S01]  /*8720*/  IMAD R41, R244, c[0x0][0x198], RZ ;  /* 0x00006600f4297a24 */ /* 0x001fe200078e02ff */
[----:B------:R0:W-:Y:S01]  /*8730*/  @P5 STG.E.U16 [R36.64], R20 ;  /* 0x0000001424005986 */ /* 0x0001e2000c101506 */
[----:B------:R-:W-:Y:S02]  /*8740*/  LEA.HI.X.SX32 R45, R45, R2, 0x1, P6 ;  /* 0x000000022d2d7211 */ /* 0x000fe400030f0eff */
[----:B------:R-:W-:-:S02]  /*8750*/  LEA R38, P5, R245, R0, 0x1 ;  /* 0x00000000f5267211 */ /* 0x000fc400078a08ff */
[----:B------:R-:W-:Y:S01]  /*8760*/  LEA R40, P6, R41, R0, 0x1 ;  /* 0x0000000029287211 */ /* 0x000fe200078c08ff */
[----:B-1----:R-:W-:Y:S01]  /*8770*/  IMAD R43, R243, c[0x0][0x198], RZ ;  /* 0x00006600f32b7a24 */ /* 0x002fe200078e02ff */
[-C--:B------:R-:W-:Y:S02]  /*8780*/  LEA.HI.X.SX32 R39, R245, R2.reuse, 0x1, P5 ;  /* 0x00000002f5277211 */ /* 0x080fe400028f0eff */
[----:B------:R-:W-:Y:S01]  /*8790*/  LEA.HI.X.SX32 R41, R41, R2, 0x1, P6 ;  /* 0x0000000229297211 */ /* 0x000fe200030f0eff */
[----:B------:R-:W-:Y:S01]  /*87a0*/  @P2 STG.E.U16 [R44.64], R24 ;  /* 0x000000182c002986 */ /* 0x000fe2000c101506 */
[----:B------:R-:W-:Y:S01]  /*87b0*/  ISETP.LT.AND P5, PT, R243, c[0x0][0x17c], !P0 ;  /* 0x00005f00f3007a0c */ /* 0x000fe200047a1270 */
[----:B0-----:R-:W-:Y:S02]  /*87c0*/  IMAD R37, R242, c[0x0][0x198], RZ ;  /* 0x00006600f2257a24 */ /* 0x001fe400078e02ff */
[----:B---3--:R0:W-:Y:S01]  /*87d0*/  @P1 STG.E.U16 [R38.64], R28 ;  /* 0x0000001c26001986 */ /* 0x0081e2000c101506 */
[----:B------:R-:W-:-:S03]  /*87e0*/  LEA R42, P1, R43, R0, 0x1 ;  /* 0x000000002b2a7211 */ /* 0x000fc600078208ff */
[----:B------:R-:W-:Y:S01]  /*87f0*/  @P3 STG.E.U16 [R40.64], R32 ;  /* 0x0000002028003986 */ /* 0x000fe2000c101506 */
[----:B------:R-:W-:Y:S02]  /*8800*/  ISETP.LT.AND P3, PT, R242, c[0x0][0x17c], !P0 ;  /* 0x00005f00f2007a0c */ /* 0x000fe40004761270 */
[----:B------:R-:W-:Y:S02]  /*8810*/  LEA.HI.X.SX32 R43, R43, R2, 0x1, P1 ;  /* 0x000000022b2b7211 */ /* 0x000fe400008f0eff */
[----:B------:R-:W-:Y:S02]  /*8820*/  PRMT R4, R4, 0x7632, R4 ;  /* 0x0000763204047816 */ /* 0x000fe40000000004 */
[C---:B------:R-:W-:Y:S01]  /*8830*/  ISETP.LT.AND P1, PT, R241.reuse, c[0x0][0x17c], !P0 ;  /* 0x00005f00f1007a0c */ /* 0x040fe20004721270 */
[----:B------:R-:W-:Y:S01]  /*8840*/  IMAD R241, R241, c[0x0][0x198], RZ ;  /* 0x00006600f1f17a24 */ /* 0x000fe200078e02ff */
[----:B------:R-:W-:Y:S01]  /*8850*/  LEA R36, P6, R37, R0, 0x1 ;  /* 0x0000000025247211 */ /* 0x000fe200078c08ff */
[----:B------:R-:W-:Y:S01]  /*8860*/  @P5 STG.E.U16 [R42.64], R4 ;  /* 0x000000042a005986 */ /* 0x000fe2000c101506 */
[----:B------:R-:W-:-:S02]  /*8870*/  PRMT R8, R8, 0x7632, R8 ;  /* 0x0000763208087816 */ /* 0x000fc40000000008 */
[----:B------:R-:W-:Y:S02]  /*8880*/  LEA.HI.X.SX32 R37, R37, R2, 0x1, P6 ;  /* 0x0000000225257211 */ /* 0x000fe400030f0eff */
[C---:B0-----:R-:W-:Y:S02]  /*8890*/  LEA R38, P5, R241.reuse, R0, 0x1 ;  /* 0x00000000f1267211 */ /* 0x041fe400078a08ff */
[----:B------:R-:W-:Y:S01]  /*88a0*/  PRMT R12, R12, 0x7632, R12 ;  /* 0x000076320c0c7816 */ /* 0x000fe2000000000c */
[----:B------:R0:W-:Y:S01]  /*88b0*/  @P3 STG.E.U16 [R36.64], R8 ;  /* 0x0000000824003986 */ /* 0x0001e2000c101506 */
[----:B------:R-:W-:Y:S02]  /*88c0*/  LEA.HI.X.SX32 R39, R241, R2, 0x1, P5 ;  /* 0x00000002f1277211 */ /* 0x000fe400028f0eff */
[----:B------:R-:W-:-:S03]  /*88d0*/  PRMT R20, R16, 0x7632, R20 ;  /* 0x0000763210147816 */ /* 0x000fc60000000014 */
[----:B------:R1:W-:Y:S01]  /*88e0*/  @P1 STG.E.U16 [R38.64], R12 ;  /* 0x0000000c26001986 */ /* 0x0003e2000c101506 */
[----:B--2---:R-:W-:-:S03]  /*88f0*/  ISETP.LT.AND P2, PT, R46, c[0x0][0x17c], !P0 ;  /* 0x00005f002e007a0c */ /* 0x004fc60004741270 */
[----:B------:R-:W2:Y:S04]  /*8900*/  LDL.LU R46, [R1+0xb0] ;  /* 0x0000b000012e7983 */ /* 0x000ea80000300800 */
[----:B------:R-:W3:Y:S04]  /*8910*/  LDL.LU R44, [R1+0xac] ;  /* 0x0000ac00012c7983 */ /* 0x000ee80000300800 */
[----:B0-----:R-:W5:Y:S04]  /*8920*/  LDL.LU R8, [R1+0xa0] ;  /* 0x0000a00001087983 */ /* 0x001f680000300800 */
[----:B------:R-:W3:Y:S04]  /*8930*/  LDL.LU R16, [R1+0x9c] ;  /* 0x00009c0001107983 */ /* 0x000ee80000300800 */
[----:B-1----:R-:W3:Y:S01]  /*8940*/  LDL.LU R12, [R1+0x98] ;  /* 0x00009800010c7983 */ /* 0x002ee20000300800 */
[C---:B------:R-:W-:Y:S01]  /*8950*/  IMAD R41, R240.reuse, c[0x0][0x198], RZ ;  /* 0x00006600f0297a24 */ /* 0x040fe200078e02ff */
[----:B------:R-:W-:-:S04]  /*8960*/  ISETP.LT.AND P6, PT, R240, c[0x0][0x17c], !P0 ;  /* 0x00005f00f0007a0c */ /* 0x000fc800047c1270 */
[----:B------:R-:W-:Y:S01]  /*8970*/  LEA R40, P3, R41, R0, 0x1 ;  /* 0x0000000029287211 */ /* 0x000fe200078608ff */
[C---:B------:R-:W-:Y:S01]  /*8980*/  IMAD R45, R238.reuse, c[0x0][0x198], RZ ;  /* 0x00006600ee2d7a24 */ /* 0x040fe200078e02ff */
[C---:B------:R-:W-:Y:S01]  /*8990*/  ISETP.LT.AND P1, PT, R239.reuse, c[0x0][0x17c], !P0 ;  /* 0x00005f00ef007a0c */ /* 0x040fe20004721270 */
[----:B------:R-:W-:Y:S01]  /*89a0*/  IMAD R239, R239, c[0x0][0x198], RZ ;  /* 0x00006600efef7a24 */ /* 0x000fe200078e02ff */
[----:B------:R-:W-:Y:S02]  /*89b0*/  LEA.HI.X.SX32 R41, R41, R2, 0x1, P3 ;  /* 0x0000000229297211 */ /* 0x000fe400018f0eff */
[----:B------:R-:W-:Y:S02]  /*89c0*/  ISETP.LT.AND P3, PT, R238, c[0x0][0x17c], !P0 ;  /* 0x00005f00ee007a0c */ /* 0x000fe40004761270 */
[-C--:B------:R-:W-:Y:S01]  /*89d0*/  LEA R42, P5, R239, R0.reuse, 0x1 ;  /* 0x00000000ef2a7211 */ /* 0x080fe200078a08ff */
[----:B------:R0:W-:Y:S01]  /*89e0*/  @P6 STG.E.U16 [R40.64], R20 ;  /* 0x0000001428006986 */ /* 0x0001e2000c101506 */
[----:B------:R-:W-:-:S02]  /*89f0*/  LEA R36, P6, R45, R0, 0x1 ;  /* 0x000000002d247211 */ /* 0x000fc400078c08ff */
[----:B------:R-:W-:Y:S02]  /*8a00*/  PRMT R4, R20, 0x7632, R4 ;  /* 0x0000763214047816 */ /* 0x000fe40000000004 */
[-C--:B------:R-:W-:Y:S02]  /*8a10*/  LEA.HI.X.SX32 R43, R239, R2.reuse, 0x1, P5 ;  /* 0x00000002ef2b7211 */ /* 0x080fe400028f0eff */
[----:B------:R-:W-:Y:S02]  /*8a20*/  LEA.HI.X.SX32 R37, R45, R2, 0x1, P6 ;  /* 0x000000022d257211 */ /* 0x000fe400030f0eff */
[----:B------:R-:W-:Y:S02]  /*8a30*/  PRMT R24, R24, 0x7632, R24 ;  /* 0x0000763218187816 */ /* 0x000fe40000000018 */
[C---:B------:R-:W-:Y:S01]  /*8a40*/  ISETP.LT.AND P6, PT, R237.reuse, c[0x0][0x17c], !P0 ;  /* 0x00005f00ed007a0c */ /* 0x040fe200047c1270 */
[----:B------:R-:W-:Y:S01]  /*8a50*/  IMAD R237, R237, c[0x0][0x198], RZ ;  /* 0x00006600eded7a24 */ /* 0x000fe200078e02ff */
[----:B------:R1:W-:Y:S01]  /*8a60*/  @P1 STG.E.U16 [R42.64], R4 ;  /* 0x000000042a001986 */ /* 0x0003e2000c101506 */
[----:B0-----:R-:W-:-:S03]  /*8a70*/  IMAD.MOV.U32 R20, RZ, RZ, c[0x0][0x198] ;  /* 0x00006600ff147624 */ /* 0x001fc600078e00ff */
[----:B------:R0:W-:Y:S01]  /*8a80*/  @P3 STG.E.U16 [R36.64], R24 ;  /* 0x0000001824003986 */ /* 0x0001e2000c101506 */
[C---:B------:R-:W-:Y:S01]  /*8a90*/  LEA R38, P3, R237.reuse, R0, 0x1 ;  /* 0x00000000ed267211 */ /* 0x040fe200078608ff */
[----:B------:R-:W-:Y:S01]  /*8aa0*/  IMAD R3, R20, 0x20, R3 ;  /* 0x0000002014037824 */ /* 0x000fe200078e0203 */
[----:B------:R-:W-:Y:S02]  /*8ab0*/  PRMT R28, R28, 0x7632, R28 ;  /* 0x000076321c1c7816 */ /* 0x000fe4000000001c */
[----:B------:R-:W-:Y:S01]  /*8ac0*/  LEA.HI.X.SX32 R39, R237, R2, 0x1, P3 ;  /* 0x00000002ed277211 */ /* 0x000fe200018f0eff */
[C---:B------:R-:W-:Y:S01]  /*8ad0*/  IMAD R41, R236.reuse, c[0x0][0x198], RZ ;  /* 0x00006600ec297a24 */ /* 0x040fe200078e02ff */
[----:B------:R-:W-:Y:S01]  /*8ae0*/  ISETP.LT.AND P1, PT, R236, c[0x0][0x17c], !P0 ;  /* 0x00005f00ec007a0c */ /* 0x000fe20004721270 */
[----:B-1----:R-:W-:Y:S02]  /*8af0*/  IMAD R43, R20, 0x2, R3 ;  /* 0x00000002142b7824 */ /* 0x002fe400078e0203 */
[----:B------:R1:W-:Y:S01]  /*8b00*/  @P6 STG.E.U16 [R38.64], R28 ;  /* 0x0000001c26006986 */ /* 0x0003e2000c101506 */
[----:B0-----:R-:W-:-:S02]  /*8b10*/  LEA R36, P6, R3, R0, 0x1 ;  /* 0x0000000003247211 */ /* 0x001fc400078c08ff */
[----:B------:R-:W-:Y:S02]  /*8b20*/  LEA R40, P3, R41, R0, 0x1 ;  /* 0x0000000029287211 */ /* 0x000fe400078608ff */
[----:B------:R-:W-:Y:S01]  /*8b30*/  LEA.HI.X.SX32 R37, R3, R2, 0x1, P6 ;  /* 0x0000000203257211 */ /* 0x000fe200030f0eff */
[C---:B------:R-:W-:Y:S01]  /*8b40*/  IMAD R3, R20.reuse, 0x2, R43 ;  /* 0x0000000214037824 */ /* 0x040fe200078e022b */
[----:B------:R-:W-:Y:S02]  /*8b50*/  LEA R42, P6, R43, R0, 0x1 ;  /* 0x000000002b2a7211 */ /* 0x000fe400078c08ff */
[-C--:B------:R-:W-:Y:S01]  /*8b60*/  LEA.HI.X.SX32 R41, R41, R2.reuse, 0x1, P3 ;  /* 0x0000000229297211 */ /* 0x080fe200018f0eff */
[----:B------:R-:W-:Y:S01]  /*8b70*/  IMAD R45, R20, 0x2, R3 ;  /* 0x00000002142d7824 */ /* 0x000fe200078e0203 */
[----:B------:R-:W-:Y:S02]  /*8b80*/  PRMT R32, R32, 0x7632, R32 ;  /* 0x0000763220207816 */ /* 0x000fe40000000020 */
[----:B------:R-:W-:-:S02]  /*8b90*/  LEA.HI.X.SX32 R43, R43, R2, 0x1, P6 ;  /* 0x000000022b2b7211 */ /* 0x000fc400030f0eff */
[----:B----4-:R-:W-:Y:S02]  /*8ba0*/  ISETP.LT.AND P5, PT, R49, c[0x0][0x17c], !P0 ;  /* 0x00005f0031007a0c */ /* 0x010fe400047a1270 */
[C---:B-1----:R-:W-:Y:S01]  /*8bb0*/  LEA R38, P6, R3.reuse, R0, 0x1 ;  /* 0x0000000003267211 */ /* 0x042fe200078c08ff */
[----:B------:R0:W-:Y:S03]  /*8bc0*/  @P1 STG.E.U16 [R40.64], R32 ;  /* 0x0000002028001986 */ /* 0x0001e6000c101506 */
[----:B------:R-:W-:Y:S01]  /*8bd0*/  LEA.HI.X.SX32 R39, R3, R2, 0x1, P6 ;  /* 0x0000000203277211 */ /* 0x000fe200030f0eff */
[----:B------:R-:W-:Y:S01]  /*8be0*/  IMAD R3, R20, 0x2, R45 ;  /* 0x0000000214037824 */ /* 0x000fe200078e022d */
[----:B------:R1:W-:Y:S01]  /*8bf0*/  @P4 STG.E.U16 [R36.64], R5 ;  /* 0x0000000524004986 */ /* 0x0003e2000c101506 */
[----:B------:R-:W-:Y:S02]  /*8c00*/  ISETP.LT.AND P3, PT, R48, c[0x0][0x17c], !P0 ;  /* 0x00005f0030007a0c */ /* 0x000fe40004761270 */
[----:B0-----:R-:W-:Y:S01]  /*8c10*/  LEA R40, P6, R45, R0, 0x1 ;  /* 0x000000002d287211 */ /* 0x001fe200078c08ff */
[----:B------:R-:W4:Y:S01]  /*8c20*/  LDL.LU R32, [R1+0x94] ;  /* 0x0000940001207983 */ /* 0x000f220000300800 */
[----:B------:R-:W-:-:S02]  /*8c30*/  ISETP.LT.AND P1, PT, R47, c[0x0][0x17c], !P0 ;  /* 0x00005f002f007a0c */ /* 0x000fc40004721270 */
[----:B------:R-:W-:Y:S01]  /*8c40*/  LEA.HI.X.SX32 R41, R45, R2, 0x1, P6 ;  /* 0x000000022d297211 */ /* 0x000fe200030f0eff */
[----:B------:R-:W4:Y:S01]  /*8c50*/  LDL.LU R28, [R1+0x90] ;  /* 0x00009000011c7983 */ /* 0x000f220000300800 */
[----:B-1----:R-:W-:-:S03]  /*8c60*/  LEA R36, P6, R3, R0, 0x1 ;  /* 0x0000000003247211 */ /* 0x002fc600078c08ff */
[----:B------:R-:W4:Y:S01]  /*8c70*/  LDL.LU R4, [R1+0x8c] ;  /* 0x00008c0001047983 */ /* 0x000f220000300800 */
[----:B------:R-:W-:-:S03]  /*8c80*/  LEA.HI.X.SX32 R37, R3, R2, 0x1, P6 ;  /* 0x0000000203257211 */ /* 0x000fc600030f0eff */
[----:B------:R0:W-:Y:S04]  /*8c90*/  @P2 STG.E.U16 [R42.64], R9 ;  /* 0x000000092a002986 */ /* 0x0001e8000c101506 */
[----:B------:R1:W-:Y:S01]  /*8ca0*/  @P5 STG.E.U16 [R38.64], R13 ;  /* 0x0000000d26005986 */ /* 0x0003e2000c101506 */
[----:B------:R-:W-:-:S03]  /*8cb0*/  IMAD R45, R20, 0x2, R3 ;  /* 0x00000002142d7824 */ /* 0x000fc600078e0203 */
[----:B------:R-:W-:Y:S01]  /*8cc0*/  @P3 STG.E.U16 [R40.64], R17 ;  /* 0x0000001128003986 */ /* 0x000fe2000c101506 */
[----:B------:R-:W-:-:S03]  /*8cd0*/  IMAD R3, R20, 0x2, R45 ;  /* 0x0000000214037824 */ /* 0x000fc600078e022d */
[----:B------:R-:W-:Y:S01]  /*8ce0*/  @P1 STG.E.U16 [R36.64], R21 ;  /* 0x0000001524001986 */ /* 0x000fe2000c101506 */
[----:B0-----:R-:W-:-:S04]  /*8cf0*/  LEA R42, P6, R45, R0, 0x1 ;  /* 0x000000002d2a7211 */ /* 0x001fc800078c08ff */
[----:B------:R-:W-:Y:S02]  /*8d00*/  LEA.HI.X.SX32 R43, R45, R2, 0x1, P6 ;  /* 0x000000022d2b7211 */ /* 0x000fe400030f0eff */
[----:B-1----:R-:W-:-:S04]  /*8d10*/  LEA R38, P6, R3, R0, 0x1 ;  /* 0x0000000003267211 */ /* 0x002fc800078c08ff */
[----:B------:R-:W-:Y:S02]  /*8d20*/  LEA.HI.X.SX32 R39, R3, R2, 0x1, P6 ;  /* 0x0000000203277211 */ /* 0x000fe400030f0eff */
[----:B--2---:R-:W-:Y:S02]  /*8d30*/  ISETP.LT.AND P4, PT, R46, c[0x0][0x17c], !P0 ;  /* 0x00005f002e007a0c */ /* 0x004fe40004781270 */
[----:B-----5:R-:W-:Y:S02]  /*8d40*/  ISETP.LT.AND P5, PT, R8, c[0x0][0x17c], !P0 ;  /* 0x00005f0008007a0c */ /* 0x020fe400047a1270 */
[----:B------:R-:W2:Y:S01]  /*8d50*/  LDL.LU R8, [R1+0x88] ;  /* 0x0000880001087983 */ /* 0x000ea20000300800 */
[----:B---3--:R-:W-:Y:S02]  /*8d60*/  ISETP.LT.AND P2, PT, R44, c[0x0][0x17c], !P0 ;  /* 0x00005f002c007a0c */ /* 0x008fe40004741270 */
[----:B------:R-:W-:Y:S02]  /*8d70*/  ISETP.LT.AND P1, PT, R12, c[0x0][0x17c], !P0 ;  /* 0x00005f000c007a0c */ /* 0x000fe40004721270 */
[----:B------:R-:W3:Y:S01]  /*8d80*/  LDL.LU R12, [R1+0x84] ;  /* 0x00008400010c7983 */ /* 0x000ee20000300800 */
[----:B------:R-:W-:-:S03]  /*8d90*/  ISETP.LT.AND P3, PT, R16, c[0x0][0x17c], !P0 ;  /* 0x00005f0010007a0c */ /* 0x000fc60004761270 */
[----:B------:R-:W5:Y:S04]  /*8da0*/  LDL.LU R16, [R1+0x80] ;  /* 0x0000800001107983 */ /* 0x000f680000300800 */
[----:B------:R0:W-:Y:S04]  /*8db0*/  @P4 STG.E.U16 [R42.64], R25 ;  /* 0x000000192a004986 */ /* 0x0001e8000c101506 */
[----:B------:R1:W-:Y:S04]  /*8dc0*/  @P2 STG.E.U16 [R38.64], R29 ;  /* 0x0000001d26002986 */ /* 0x0003e8000c101506 */
[----:B0-----:R-:W5:Y:S04]  /*8dd0*/  LDL.LU R42, [R1+0x7c] ;  /* 0x00007c00012a7983 */ /* 0x001f680000300800 */
[----:B-1----:R-:W5:Y:S01]  /*8de0*/  LDL.LU R38, [R1+0x78] ;  /* 0x0000780001267983 */ /* 0x002f620000300800 */
[----:B------:R-:W-:-:S04]  /*8df0*/  IMAD R45, R20, 0x2, R3 ;  /* 0x00000002142d7824 */ /* 0x000fc800078e0203 */
[----:B------:R-:W-:Y:S01]  /*8e00*/  IMAD R3, R20, 0x2, R45 ;  /* 0x0000000214037824 */ /* 0x000fe200078e022d */
[----:B------:R-:W-:-:S04]  /*8e10*/  LEA R40, P6, R45, R0, 0x1 ;  /* 0x000000002d287211 */ /* 0x000fc800078c08ff */
[----:B------:R-:W-:Y:S01]  /*8e20*/  LEA.HI.X.SX32 R41, R45, R2, 0x1, P6 ;  /* 0x000000022d297211 */ /* 0x000fe200030f0eff */
[C---:B------:R-:W-:Y:S01]  /*8e30*/  IMAD R45, R20.reuse, 0x2, R3 ;  /* 0x00000002142d7824 */ /* 0x040fe200078e0203 */
[----:B------:R-:W-:Y:S02]  /*8e40*/  LEA R36, P6, R3, R0, 0x1 ;  /* 0x0000000003247211 */ /* 0x000fe400078c08ff */
[----:B------:R-:W-:Y:S01]  /*8e50*/  PRMT R9, R5, 0x7632, R9 ;  /* 0x0000763205097816 */ /* 0x000fe20000000009 */
[----:B------:R-:W-:Y:S01]  /*8e60*/  @P5 STG.E.U16 [R40.64], R33 ;  /* 0x0000002128005986 */ /* 0x000fe2000c101506 */
[----:B------:R-:W-:Y:S01]  /*8e70*/  LEA.HI.X.SX32 R37, R3, R2, 0x1, P6 ;  /* 0x0000000203257211 */ /* 0x000fe200030f0eff */
[----:B------:R-:W-:Y:S01]  /*8e80*/  IMAD R3, R20, 0x2, R45 ;  /* 0x0000000214037824 */ /* 0x000fe200078e022d */
[----:B------:R-:W-:-:S03]  /*8e90*/  PRMT R13, R9, 0x7632, R13 ;  /* 0x00007632090d7816 */ /* 0x000fc6000000000d */
[----:B------:R0:W-:Y:S01]  /*8ea0*/  @P3 STG.E.U16 [R36.64], R9 ;  /* 0x0000000924003986 */ /* 0x0001e2000c101506 */
[----:B------:R-:W-:Y:S01]  /*8eb0*/  IMAD R39, R20, 0x2, R3 ;  /* 0x0000000214277824 */ /* 0x000fe200078e0203 */
[----:B------:R-:W-:Y:S02]  /*8ec0*/  PRMT R17, R13, 0x7632, R17 ;  /* 0x000076320d117816 */ /* 0x000fe40000000011 */
[----:B------:R-:W-:Y:S01]  /*8ed0*/  PRMT R24, R21, 0x7632, R24 ;  /* 0x0000763215187816 */ /* 0x000fe20000000018 */
[----:B0-----:R-:W5:Y:S01]  /*8ee0*/  LDL.LU R36, [R1+0x74] ;  /* 0x0000740001247983 */ /* 0x001f620000300800 */
[----:B----4-:R-:W-:-:S03]  /*8ef0*/  ISETP.LT.AND P4, PT, R32, c[0x0][0x17c], !P0 ;  /* 0x00005f0020007a0c */ /* 0x010fc60004781270 */
[----:B------:R-:W4:Y:S01]  /*8f00*/  LDL.LU R32, [R1+0x70] ;  /* 0x0000700001207983 */ /* 0x000f220000300800 */
[----:B------:R-:W-:Y:S02]  /*8f10*/  ISETP.LT.AND P5, PT, R4, c[0x0][0x17c], !P0 ;  /* 0x00005f0004007a0c */ /* 0x000fe400047a1270 */
[----:B------:R-:W-:-:S04]  /*8f20*/  LEA R4, P6, R45, R0, 0x1 ;  /* 0x000000002d047211 */ /* 0x000fc800078c08ff */
[----:B------:R-:W-:Y:S02]  /*8f30*/  LEA.HI.X.SX32 R5, R45, R2, 0x1, P6 ;  /* 0x000000022d057211 */ /* 0x000fe400030f0eff */
[----:B------:R-:W-:Y:S02]  /*8f40*/  ISETP.LT.AND P2, PT, R28, c[0x0][0x17c], !P0 ;  /* 0x00005f001c007a0c */ /* 0x000fe40004741270 */
[----:B------:R-:W4:Y:S04]  /*8f50*/  LDL.LU R28, [R1+0x6c] ;  /* 0x00006c00011c7983 */ /* 0x000f280000300800 */
[----:B------:R0:W-:Y:S01]  /*8f60*/  @P1 STG.E.U16 [R4.64], R13 ;  /* 0x0000000d04001986 */ /* 0x0001e2000c101506 */
[----:B--2---:R-:W-:Y:S02]  /*8f70*/  ISETP.LT.AND P3, PT, R8, c[0x0][0x17c], !P0 ;  /* 0x00005f0008007a0c */ /* 0x004fe40004761270 */
[----:B------:R-:W-:-:S04]  /*8f80*/  LEA R8, P6, R3, R0, 0x1 ;  /* 0x0000000003087211 */ /* 0x000fc800078c08ff */
[----:B------:R-:W-:Y:S01]  /*8f90*/  LEA.HI.X.SX32 R9, R3, R2, 0x1, P6 ;  /* 0x0000000203097211 */ /* 0x000fe200030f0eff */
[----:B------:R-:W-:Y:S01]  /*8fa0*/  IMAD R3, R20, 0x2, R39 ;  /* 0x0000000214037824 */ /* 0x000fe200078e0227 */
[----:B---3--:R-:W-:Y:S02]  /*8fb0*/  ISETP.LT.AND P1, PT, R12, c[0x0][0x17c], !P0 ;  /* 0x00005f000c007a0c */ /* 0x008fe40004721270 */
[C---:B------:R-:W-:Y:S01]  /*8fc0*/  LEA R12, P6, R39.reuse, R0, 0x1 ;  /* 0x00000000270c7211 */ /* 0x040fe200078c08ff */
[----:B------:R1:W-:Y:S01]  /*8fd0*/  @P4 STG.E.U16 [R8.64], R17 ;  /* 0x0000001108004986 */ /* 0x0003e2000c101506 */
[----:B-----5:R-:W-:Y:S02]  /*8fe0*/  ISETP.LT.AND P4, PT, R16, c[0x0][0x17c], !P0 ;  /* 0x00005f0010007a0c */ /* 0x020fe40004781270 */
[----:B0-----:R-:W-:Y:S02]  /*8ff0*/  LEA.HI.X.SX32 R13, R39, R2, 0x1, P6 ;  /* 0x00000002270d7211 */ /* 0x001fe400030f0eff */
[----:B------:R-:W-:-:S02]  /*9000*/  LEA R16, P6, R3, R0, 0x1 ;  /* 0x0000000003107211 */ /* 0x000fc400078c08ff */
[----:B-1----:R-:W-:Y:S02]  /*9010*/  PRMT R9, R17, 0x7632, R9 ;  /* 0x0000763211097816 */ /* 0x002fe40000000009 */
[----:B------:R-:W-:-:S03]  /*9020*/  LEA.HI.X.SX32 R17, R3, R2, 0x1, P6 ;  /* 0x0000000203117211 */ /* 0x000fc600030f0eff */
[----:B------:R-:W-:Y:S04]  /*9030*/  @P2 STG.E.U16 [R12.64], R9 ;  /* 0x000000090c002986 */ /* 0x000fe8000c101506 */
[----:B------:R0:W-:Y:S01]  /*9040*/  @P5 STG.E.U16 [R16.64], R24 ;  /* 0x0000001810005986 */ /* 0x0001e2000c101506 */
[----:B------:R-:W-:-:S03]  /*9050*/  ISETP.LT.AND P5, PT, R38, c[0x0][0x17c], !P0 ;  /* 0x00005f0026007a0c */ /* 0x000fc600047a1270 */
[----:B------:R-:W2:Y:S04]  /*9060*/  LDL.LU R38, [R1+0x68] ;  /* 0x0000680001267983 */ /* 0x000ea80000300800 */
[----:B0-----:R-:W3:Y:S01]  /*9070*/  LDL.LU R24, [R1+0x64] ;  /* 0x0000640001187983 */ /* 0x001ee20000300800 */
[C---:B------:R-:W-:Y:S01]  /*9080*/  IMAD R5, R20.reuse, 0x2, R3 ;  /* 0x0000000214057824 */ /* 0x040fe200078e0203 */
[----:B------:R-:W-:Y:S02]  /*9090*/  PRMT R25, R25, 0x7632, R25 ;  /* 0x0000763219197816 */ /* 0x000fe40000000019 */
[----:B------:R-:W-:Y:S01]  /*90a0*/  PRMT R29, R29, 0x7632, R29 ;  /* 0x000076321d1d7816 */ /* 0x000fe2000000001d */
[C---:B------:R-:W-:Y:S01]  /*90b0*/  IMAD R3, R20.reuse, 0x2, R5 ;  /* 0x0000000214037824 */ /* 0x040fe200078e0205 */
[C---:B------:R-:W-:Y:S01]  /*90c0*/  LEA R4, P6, R5.reuse, R0, 0x1 ;  /* 0x0000000005047211 */ /* 0x040fe200078c08ff */
[----:B------:R-:W5:Y:S02]  /*90d0*/  LDL.LU R37, [R1+0x60] ;  /* 0x0000600001257983 */ /* 0x000f640000300800 */
[----:B------:R-:W-:Y:S01]  /*90e0*/  IMAD R21, R20, 0x2, R3 ;  /* 0x0000000214157824 */ /* 0x000fe200078e0203 */
[----:B------:R-:W-:-:S02]  /*90f0*/  LEA.HI.X.SX32 R5, R5, R2, 0x1, P6 ;  /* 0x0000000205057211 */ /* 0x000fc400030f0eff */
[----:B------:R-:W-:-:S04]  /*9100*/  LEA R8, P6, R3, R0, 0x1 ;  /* 0x0000000003087211 */ /* 0x000fc800078c08ff */
[----:B------:R-:W-:Y:S02]  /*9110*/  LEA.HI.X.SX32 R9, R3, R2, 0x1, P6 ;  /* 0x0000000203097211 */ /* 0x000fe400030f0eff */
[----:B------:R-:W-:Y:S01]  /*9120*/  LEA R12, P6, R21, R0, 0x1 ;  /* 0x00000000150c7211 */ /* 0x000fe200078c08ff */
[----:B------:R-:W-:Y:S01]  /*9130*/  IMAD R3, R20, 0x2, R21 ;  /* 0x0000000214037824 */ /* 0x000fe200078e0215 */
[----:B------:R-:W-:Y:S02]  /*9140*/  PRMT R33, R33, 0x7632, R33 ;  /* 0x0000763221217816 */ /* 0x000fe40000000021 */
[----:B------:R-:W-:Y:S01]  /*9150*/  LEA.HI.X.SX32 R13, R21, R2, 0x1, P6 ;  /* 0x00000002150d7211 */ /* 0x000fe200030f0eff */
[----:B------:R0:W-:Y:S01]  /*9160*/  @P3 STG.E.U16 [R4.64], R25 ;  /* 0x0000001904003986 */ /* 0x0001e2000c101506 */
[----:B------:R-:W-:Y:S01]  /*9170*/  ISETP.LT.AND P2, PT, R42, c[0x0][0x17c], !P0 ;  /* 0x00005f002a007a0c */ /* 0x000fe20004741270 */
[----:B------:R-:W-:Y:S01]  /*9180*/  IMAD R21, R20, 0x2, R3 ;  /* 0x0000000214157824 */ /* 0x000fe200078e0203 */
[----:B------:R-:W-:Y:S01]  /*9190*/  ISETP.LT.AND P3, PT, R36, c[0x0][0x17c], !P0 ;  /* 0x00005f0024007a0c */ /* 0x000fe20004761270 */
[----:B------:R-:W-:Y:S01]  /*91a0*/  @P1 STG.E.U16 [R8.64], R29 ;  /* 0x0000001d08001986 */ /* 0x000fe2000c101506 */
[----:B------:R-:W-:-:S03]  /*91b0*/  LEA R16, P1, R3, R0, 0x1 ;  /* 0x0000000003107211 */ /* 0x000fc600078208ff */
[----:B------:R-:W5:Y:S04]  /*91c0*/  LDL.LU R36, [R1+0x5c] ;  /* 0x00005c0001247983 */ /* 0x000f680000300800 */
[----:B------:R1:W-:Y:S01]  /*91d0*/  @P4 STG.E.U16 [R12.64], R33 ;  /* 0x000000210c004986 */ /* 0x0003e2000c101506 */
[----:B0-----:R-:W-:Y:S02]  /*91e0*/  LEA R4, P6, R21, R0, 0x1 ;  /* 0x0000000015047211 */ /* 0x001fe400078c08ff */
[----:B----4-:R-:W-:Y:S02]  /*91f0*/  ISETP.LT.AND P4, PT, R32, c[0x0][0x17c], !P0 ;  /* 0x00005f0020007a0c */ /* 0x010fe40004781270 */
[-C--:B------:R-:W-:Y:S01]  /*9200*/  LEA.HI.X.SX32 R17, R3, R2.reuse, 0x1, P1 ;  /* 0x0000000203117211 */ /* 0x080fe200008f0eff */
[----:B-1----:R-:W4:Y:S04]  /*9210*/  LDL.LU R33, [R1+0x58] ;  /* 0x0000580001217983 */ /* 0x002f280000300800 */
[----:B------:R-:W4:Y:S01]  /*9220*/  LDL.LU R32, [R1+0x54] ;  /* 0x0000540001207983 */ /* 0x000f220000300800 */
[----:B------:R-:W-:-:S02]  /*9230*/  LEA.HI.X.SX32 R5, R21, R2, 0x1, P6 ;  /* 0x0000000215057211 */ /* 0x000fc400030f0eff */
[----:B------:R-:W-:Y:S01]  /*9240*/  ISETP.LT.AND P1, PT, R28, c[0x0][0x17c], !P0 ;  /* 0x00005f001c007a0c */ /* 0x000fe20004721270 */
[----:B------:R0:W-:Y:S04]  /*9250*/  @P2 STG.E.U16 [R16.64], R6 ;  /* 0x0000000610002986 */ /* 0x0001e8000c101506 */
[----:B------:R-:W4:Y:S04]  /*9260*/  LDL.LU R28, [R1+0x50] ;  /* 0x00005000011c7983 */ /* 0x000f280000300800 */
[----:B------:R1:W-:Y:S04]  /*9270*/  @P5 STG.E.U16 [R4.64], R10 ;  /* 0x0000000a04005986 */ /* 0x0003e8000c101506 */
[----:B------:R-:W4:Y:S01]  /*9280*/  LDL.LU R25, [R1+0x4c] ;  /* 0x00004c0001197983 */ /* 0x000f220000300800 */
[----:B---3--:R-:W-:-:S03]  /*9290*/  ISETP.LT.AND P5, PT, R24, c[0x0][0x17c], !P0 ;  /* 0x00005f0018007a0c */ /* 0x008fc600047a1270 */
[----:B------:R-:W3:Y:S04]  /*92a0*/  LDL.LU R24, [R1+0x48] ;  /* 0x0000480001187983 */ /* 0x000ee80000300800 */
[----:B------:R-:W3:Y:S01]  /*92b0*/  LDL.LU R29, [R1+0x44] ;  /* 0x00004400011d7983 */ /* 0x000ee20000300800 */
[----:B------:R-:W-:-:S04]  /*92c0*/  IMAD R3, R20, 0x2, R21 ;  /* 0x0000000214037824 */ /* 0x000fc800078e0215 */
[----:B------:R-:W-:Y:S01]  /*92d0*/  IMAD R21, R20, 0x2, R3 ;  /* 0x0000000214157824 */ /* 0x000fe200078e0203 */
[----:B------:R-:W-:-:S04]  /*92e0*/  LEA R8, P2, R3, R0, 0x1 ;  /* 0x0000000003087211 */ /* 0x000fc800078408ff */
[----:B------:R-:W-:Y:S01]  /*92f0*/  LEA.HI.X.SX32 R9, R3, R2, 0x1, P2 ;  /* 0x0000000203097211 */ /* 0x000fe200010f0eff */
[----:B------:R-:W-:Y:S01]  /*9300*/  IMAD R3, R20, 0x2, R21 ;  /* 0x0000000214037824 */ /* 0x000fe200078e0215 */
[----:B------:R-:W-:-:S03]  /*9310*/  LEA R12, P6, R21, R0, 0x1 ;  /* 0x00000000150c7211 */ /* 0x000fc600078c08ff */
[----:B------:R5:W-:Y:S01]  /*9320*/  @P3 STG.E.U16 [R8.64], R14 ;  /* 0x0000000e08003986 */ /* 0x000be2000c101506 */
[----:B------:R-:W-:Y:S01]  /*9330*/  LEA.HI.X.SX32 R13, R21, R2, 0x1, P6 ;  /* 0x00000002150d7211 */ /* 0x000fe200030f0eff */
[----:B------:R-:W-:Y:S01]  /*9340*/  IMAD R21, R20, 0x2, R3 ;  /* 0x0000000214157824 */ /* 0x000fe200078e0203 */
[C---:B0-----:R-:W-:Y:S02]  /*9350*/  LEA R16, P3, R3.reuse, R0, 0x1 ;  /* 0x0000000003107211 */ /* 0x041fe400078608ff */
[----:B--2---:R-:W-:Y:S02]  /*9360*/  ISETP.LT.AND P2, PT, R38, c[0x0][0x17c], !P0 ;  /* 0x00005f0026007a0c */ /* 0x004fe40004741270 */
[----:B------:R-:W-:Y:S01]  /*9370*/  LEA.HI.X.SX32 R17, R3, R2, 0x1, P3 ;  /* 0x0000000203117211 */ /* 0x000fe200018f0eff */
[C---:B------:R-:W-:Y:S01]  /*9380*/  IMAD R3, R20.reuse, 0x2, R21 ;  /* 0x0000000214037824 */ /* 0x040fe200078e0215 */
[C---:B-1----:R-:W-:Y:S01]  /*9390*/  LEA R4, P6, R21.reuse, R0, 0x1 ;  /* 0x0000000015047211 */ /* 0x042fe200078c08ff */
[----:B------:R0:W-:Y:S03]  /*93a0*/  @P4 STG.E.U16 [R12.64], R18 ;  /* 0x000000120c004986 */ /* 0x0001e6000c101506 */
[----:B------:R-:W-:Y:S01]  /*93b0*/  LEA.HI.X.SX32 R5, R21, R2, 0x1, P6 ;  /* 0x0000000215057211 */ /* 0x000fe200030f0eff */
[----:B------:R1:W-:Y:S01]  /*93c0*/  @P1 STG.E.U16 [R16.64], R22 ;  /* 0x0000001610001986 */ /* 0x0003e2000c101506 */
[----:B-----5:R-:W-:Y:S01]  /*93d0*/  LEA R8, P1, R3, R0, 0x1 ;  /* 0x0000000003087211 */ /* 0x020fe200078208ff */
[----:B------:R-:W-:-:S03]  /*93e0*/  IMAD R21, R20, 0x2, R3 ;  /* 0x0000000214157824 */ /* 0x000fc600078e0203 */
[----:B------:R-:W-:Y:S01]  /*93f0*/  LEA.HI.X.SX32 R9, R3, R2, 0x1, P1 ;  /* 0x0000000203097211 */ /* 0x000fe200008f0eff */
[----:B------:R-:W-:Y:S01]  /*9400*/  IMAD R3, R20, 0x2, R21 ;  /* 0x0000000214037824 */ /* 0x000fe200078e0215 */
[----:B0-----:R-:W-:Y:S01]  /*9410*/  LEA R12, P6, R21, R0, 0x1 ;  /* 0x00000000150c7211 */ /* 0x001fe200078c08ff */
[----:B------:R0:W-:Y:S01]  /*9420*/  @P2 STG.E.U16 [R4.64], R26 ;  /* 0x0000001a04002986 */ /* 0x0001e2000c101506 */
[----:B------:R-:W-:Y:S02]  /*9430*/  ISETP.LT.AND P4, PT, R37, c[0x0][0x17c], !P0 ;  /* 0x00005f0025007a0c */ /* 0x000fe40004781270 */
[----:B------:R-:W-:Y:S02]  /*9440*/  LEA.HI.X.SX32 R13, R21, R2, 0x1, P6 ;  /* 0x00000002150d7211 */ /* 0x000fe400030f0eff */
[----:B------:R-:W-:Y:S02]  /*9450*/  ISETP.LT.AND P3, PT, R36, c[0x0][0x17c], !P0 ;  /* 0x00005f0024007a0c */ /* 0x000fe40004761270 */
[----:B-1----:R-:W-:-:S02]  /*9460*/  LEA R16, P6, R3, R0, 0x1 ;  /* 0x0000000003107211 */ /* 0x002fc400078c08ff */
[----:B----4-:R-:W-:Y:S01]  /*9470*/  ISETP.LT.AND P1, PT, R33, c[0x0][0x17c], !P0 ;  /* 0x00005f0021007a0c */ /* 0x010fe20004721270 */
[----:B0-----:R-:W-:Y:S01]  /*9480*/  IMAD R5, R20, 0x2, R3 ;  /* 0x0000000214057824 */ /* 0x001fe200078e0203 */
[----:B------:R-:W-:Y:S02]  /*9490*/  ISETP.LT.AND P2, PT, R32, c[0x0][0x17c], !P0 ;  /* 0x00005f0020007a0c */ /* 0x000fe40004741270 */
[----:B------:R-:W2:Y:S01]  /*94a0*/  LDL.LU R32, [R1+0x40] ;  /* 0x0000400001207983 */ /* 0x000ea20000300800 */
[----:B------:R-:W-:Y:S02]  /*94b0*/  LEA.HI.X.SX32 R17, R3, R2, 0x1, P6 ;  /* 0x0000000203117211 */ /* 0x000fe400030f0eff */
[C---:B------:R-:W-:Y:S01]  /*94c0*/  LEA R4, P6, R5.reuse, R0, 0x1 ;  /* 0x0000000005047211 */ /* 0x040fe200078c08ff */
[----:B------:R-:W-:Y:S01]  /*94d0*/  IMAD R3, R20, 0x2, R5 ;  /* 0x0000000214037824 */ /* 0x000fe200078e0205 */
[----:B------:R-:W-:Y:S02]  /*94e0*/  PRMT R6, R6, 0x7632, R6 ;  /* 0x0000763206067816 */ /* 0x000fe40000000006 */
[----:B------:R-:W-:-:S02]  /*94f0*/  LEA.HI.X.SX32 R5, R5, R2, 0x1, P6 ;  /* 0x0000000205057211 */ /* 0x000fc400030f0eff */
[----:B------:R-:W-:Y:S01]  /*9500*/  PRMT R10, R10, 0x7632, R10 ;  /* 0x000076320a0a7816 */ /* 0x000fe2000000000a */
[----:B------:R-:W-:Y:S01]  /*9510*/  @P5 STG.E.U16 [R8.64], R30 ;  /* 0x0000001e08005986 */ /* 0x000fe2000c101506 */
[----:B------:R-:W-:-:S03]  /*9520*/  ISETP.LT.AND P5, PT, R28, c[0x0][0x17c], !P0 ;  /* 0x00005f001c007a0c */ /* 0x000fc600047a1270 */
[----:B------:R-:W-:Y:S01]  /*9530*/  @P4 STG.E.U16 [R12.64], R34 ;  /* 0x000000220c004986 */ /* 0x000fe2000c101506 */
[----:B------:R-:W-:-:S03]  /*9540*/  ISETP.LT.AND P4, PT, R25, c[0x0][0x17c], !P0 ;  /* 0x00005f0019007a0c */ /* 0x000fc60004781270 */
[----:B------:R-:W4:Y:S04]  /*9550*/  LDL.LU R28, [R1+0x3c] ;  /* 0x00003c00011c7983 */ /* 0x000f280000300800 */
[----:B------:R0:W-:Y:S04]  /*9560*/  @P3 STG.E.U16 [R16.64], R6 ;  /* 0x0000000610003986 */ /* 0x0001e8000c101506 */
[----:B------:R-:W5:Y:S04]  /*9570*/  LDL.LU R25, [R1+0x38] ;  /* 0x0000380001197983 */ /* 0x000f680000300800 */
[----:B------:R1:W-:Y:S01]  /*9580*/  @P1 STG.E.U16 [R4.64], R10 ;  /* 0x0000000a04001986 */ /* 0x0003e2000c101506 */
[----:B0-----:R-:W-:-:S02]  /*9590*/  PRMT R6, R18, 0x7632, R6 ;  /* 0x0000763212067816 */ /* 0x001fc40000000006 */
[----:B---3--:R-:W-:Y:S02]  /*95a0*/  ISETP.LT.AND P3, PT, R24, c[0x0][0x17c], !P0 ;  /* 0x00005f0018007a0c */ /* 0x008fe40004761270 */
[----:B------:R-:W3:Y:S01]  /*95b0*/  LDL.LU R24, [R1+0x34] ;  /* 0x0000340001187983 */ /* 0x000ee20000300800 */
[----:B------:R-:W-:-:S03]  /*95c0*/  ISETP.LT.AND P1, PT, R29, c[0x0][0x17c], !P0 ;  /* 0x00005f001d007a0c */ /* 0x000fc60004721270 */
[----:B------:R-:W3:Y:S04]  /*95d0*/  LDL.LU R29, [R1+0x30] ;  /* 0x00003000011d7983 */ /* 0x000ee80000300800 */
[----:B------:R-:W3:Y:S01]  /*95e0*/  LDL.LU R18, [R1+0x2c] ;  /* 0x00002c0001127983 */ /* 0x000ee20000300800 */
[C---:B------:R-:W-:Y:S01]  /*95f0*/  LEA R8, P6, R3.reuse, R0, 0x1 ;  /* 0x0000000003087211 */ /* 0x040fe200078c08ff */
[----:B------:R-:W-:Y:S01]  /*9600*/  IMAD R13, R20, 0x2, R3 ;  /* 0x00000002140d7824 */ /* 0x000fe200078e0203 */
[----:B------:R-:W-:Y:S01]  /*9610*/  PRMT R14, R14, 0x7632, R14 ;  /* 0x000076320e0e7816 */ /* 0x000fe2000000000e */
[----:B-1----:R-:W3:Y:S01]  /*9620*/  LDL.LU R10, [R1+0x28] ;  /* 0x00002800010a7983 */ /* 0x002ee20000300800 */
[----:B------:R-:W-:Y:S01]  /*9630*/  LEA.HI.X.SX32 R9, R3, R2, 0x1, P6 ;  /* 0x0000000203097211 */ /* 0x000fe200030f0eff */
[----:B------:R-:W-:Y:S01]  /*9640*/  IMAD R3, R20, 0x2, R13 ;  /* 0x0000000214037824 */ /* 0x000fe200078e020d */
[----:B------:R-:W-:-:S03]  /*9650*/  LEA R12, P6, R13, R0, 0x1 ;  /* 0x000000000d0c7211 */ /* 0x000fc600078c08ff */
[----:B------:R-:W-:Y:S01]  /*9660*/  IMAD R21, R20, 0x2, R3 ;  /* 0x0000000214157824 */ /* 0x000fe200078e0203 */
[----:B------:R-:W-:Y:S02]  /*9670*/  LEA.HI.X.SX32 R13, R13, R2, 0x1, P6 ;  /* 0x000000020d0d7211 */ /* 0x000fe400030f0eff */
[----:B------:R-:W-:-:S04]  /*9680*/  LEA R16, P6, R3, R0, 0x1 ;  /* 0x0000000003107211 */ /* 0x000fc800078c08ff */
[----:B------:R-:W-:Y:S01]  /*9690*/  LEA.HI.X.SX32 R17, R3, R2, 0x1, P6 ;  /* 0x0000000203117211 */ /* 0x000fe200030f0eff */
[----:B------:R-:W-:Y:S01]  /*96a0*/  IMAD R3, R20, 0x2, R21 ;  /* 0x0000000214037824 */ /* 0x000fe200078e0215 */
[C---:B------:R-:W-:Y:S01]  /*96b0*/  LEA R4, P6, R21.reuse, R0, 0x1 ;  /* 0x0000000015047211 */ /* 0x040fe200078c08ff */
[----:B------:R0:W-:Y:S03]  /*96c0*/  @P2 STG.E.U16 [R8.64], R14 ;  /* 0x0000000e08002986 */ /* 0x0001e6000c101506 */
[----:B------:R-:W-:Y:S01]  /*96d0*/  LEA.HI.X.SX32 R5, R21, R2, 0x1, P6 ;  /* 0x0000000215057211 */ /* 0x000fe200030f0eff */
[----:B------:R1:W-:Y:S01]  /*96e0*/  @P5 STG.E.U16 [R12.64], R6 ;  /* 0x000000060c005986 */ /* 0x0003e2000c101506 */
[----:B------:R-:W-:Y:S02]  /*96f0*/  PRMT R22, R22, 0x7632, R22 ;  /* 0x0000763216167816 */ /* 0x000fe40000000016 */
[----:B0-----:R-:W-:Y:S01]  /*9700*/  LEA R8, P6, R3, R0, 0x1 ;  /* 0x0000000003087211 */ /* 0x001fe200078c08ff */
[----:B-1----:R-:W-:-:S03]  /*9710*/  IMAD R13, R20, 0x2, R3 ;  /* 0x00000002140d7824 */ /* 0x002fc600078e0203 */
[----:B------:R-:W-:Y:S02]  /*9720*/  LEA.HI.X.SX32 R9, R3, R2, 0x1, P6 ;  /* 0x0000000203097211 */ /* 0x000fe400030f0eff */
[----:B------:R-:W-:Y:S02]  /*9730*/  PRMT R26, R26, 0x7632, R26 ;  /* 0x000076321a1a7816 */ /* 0x000fe4000000001a */
[C---:B------:R-:W-:Y:S02]  /*9740*/  LEA R12, P6, R13.reuse, R0, 0x1 ;  /* 0x000000000d0c7211 */ /* 0x040fe400078c08ff */
[----:B--2---:R-:W-:Y:S01]  /*9750*/  ISETP.LT.AND P2, PT, R32, c[0x0][0x17c], !P0 ;  /* 0x00005f0020007a0c */ /* 0x004fe20004741270 */
[----:B------:R-:W-:Y:S01]  /*9760*/  IMAD R3, R20, 0x2, R13 ;  /* 0x0000000214037824 */ /* 0x000fe200078e020d */
[----:B------:R-:W-:Y:S02]  /*9770*/  PRMT R30, R30, 0x7632, R30 ;  /* 0x000076321e1e7816 */ /* 0x000fe4000000001e */
[----:B------:R-:W-:-:S02]  /*9780*/  LEA.HI.X.SX32 R13, R13, R2, 0x1, P6 ;  /* 0x000000020d0d7211 */ /* 0x000fc400030f0eff */
[----:B------:R-:W-:Y:S01]  /*9790*/  PRMT R6, R34, 0x7632, R6 ;  /* 0x0000763222067816 */ /* 0x000fe20000000006 */
[----:B------:R0:W-:Y:S04]  /*97a0*/  @P4 STG.E.U16 [R16.64], R22 ;  /* 0x0000001610004986 */ /* 0x0001e8000c101506 */
[----:B------:R1:W-:Y:S04]  /*97b0*/  @P3 STG.E.U16 [R4.64], R26 ;  /* 0x0000001a04003986 */ /* 0x0003e8000c101506 */
[----:B------:R2:W-:Y:S01]  /*97c0*/  @P1 STG.E.U16 [R8.64], R30 ;  /* 0x0000001e08001986 */ /* 0x0005e2000c101506 */
[----:B----4-:R-:W-:-:S03]  /*97d0*/  ISETP.LT.AND P5, PT, R28, c[0x0][0x17c], !P0 ;  /* 0x00005f001c007a0c */ /* 0x010fc600047a1270 */
[----:B------:R-:W4:Y:S04]  /*97e0*/  LDL.LU R28, [R1+0x24] ;  /* 0x00002400011c7983 */ /* 0x000f280000300800 */
[----:B------:R0:W-:Y:S01]  /*97f0*/  @P2 STG.E.U16 [R12.64], R6 ;  /* 0x000000060c002986 */ /* 0x0001e2000c101506 */
[----:B-----5:R-:W-:-:S03]  /*9800*/  ISETP.LT.AND P4, PT, R25, c[0x0][0x17c], !P0 ;  /* 0x00005f0019007a0c */ /* 0x020fc60004781270 */
[----:B------:R-:W5:Y:S01]  /*9810*/  LDL.LU R25, [R1+0x20] ;  /* 0x0000200001197983 */ /* 0x000f620000300800 */
[----:B---3--:R-:W-:-:S03]  /*9820*/  ISETP.LT.AND P3, PT, R24, c[0x0][0x17c], !P0 ;  /* 0x00005f0018007a0c */ /* 0x008fc60004761270 */
[----:B------:R-:W3:Y:S04]  /*9830*/  LDL.LU R24, [R1+0x1c] ;  /* 0x00001c0001187983 */ /* 0x000ee80000300800 */
[----:B0-----:R-:W4:Y:S01]  /*9840*/  LDL.LU R22, [R1+0x18] ;  /* 0x0000180001167983 */ /* 0x001f220000300800 */
[----:B------:R-:W-:-:S03]  /*9850*/  ISETP.LT.AND P2, PT, R18, c[0x0][0x17c], !P0 ;  /* 0x00005f0012007a0c */ /* 0x000fc60004741270 */
[----:B------:R-:W5:Y:S01]  /*9860*/  LDL.LU R18, [R1+0x14] ;  /* 0x0000140001127983 */ /* 0x000f620000300800 */
[----:B------:R-:W-:Y:S01]  /*9870*/  LEA R16, P6, R3, R0, 0x1 ;  /* 0x0000000003107211 */ /* 0x000fe200078c08ff */
[----:B-1----:R-:W-:-:S03]  /*9880*/  IMAD R5, R20, 0x2, R3 ;  /* 0x0000000214057824 */ /* 0x002fc600078e0203 */
[----:B------:R-:W-:Y:S01]  /*9890*/  LEA.HI.X.SX32 R17, R3, R2, 0x1, P6 ;  /* 0x0000000203117211 */ /* 0x000fe200030f0eff */
[----:B------:R-:W-:Y:S01]  /*98a0*/  IMAD R3, R20, 0x2, R5 ;  /* 0x0000000214037824 */ /* 0x000fe200078e0205 */
[----:B------:R-:W-:-:S03]  /*98b0*/  LEA R4, P6, R5, R0, 0x1 ;  /* 0x0000000005047211 */ /* 0x000fc600078c08ff */
[C---:B------:R-:W-:Y:S01]  /*98c0*/  IMAD R21, R20.reuse, 0x2, R3 ;  /* 0x0000000214157824 */ /* 0x040fe200078e0203 */
[----:B------:R-:W-:Y:S02]  /*98d0*/  LEA.HI.X.SX32 R5, R5, R2, 0x1, P6 ;  /* 0x0000000205057211 */ /* 0x000fe400030f0eff */
[C---:B--2---:R-:W-:Y:S01]  /*98e0*/  LEA R8, P6, R3.reuse, R0, 0x1 ;  /* 0x0000000003087211 */ /* 0x044fe200078c08ff */
[----:B------:R0:W-:Y:S03]  /*98f0*/  @P5 STG.E.U16 [R16.64], R7 ;  /* 0x0000000710005986 */ /* 0x0001e6000c101506 */
[----:B------:R-:W-:Y:S01]  /*9900*/  LEA.HI.X.SX32 R9, R3, R2, 0x1, P6 ;  /* 0x0000000203097211 */ /* 0x000fe200030f0eff */
[----:B------:R-:W-:Y:S01]  /*9910*/  IMAD R3, R20, 0x2, R21 ;  /* 0x0000000214037824 */ /* 0x000fe200078e0215 */
[----:B------:R-:W-:Y:S02]  /*9920*/  LEA R12, P6, R21, R0, 0x1 ;  /* 0x00000000150c7211 */ /* 0x000fe400078c08ff */
[----:B------:R-:W-:-:S02]  /*9930*/  ISETP.LT.AND P5, PT, R10, c[0x0][0x17c], !P0 ;  /* 0x00005f000a007a0c */ /* 0x000fc400047a1270 */
[----:B------:R-:W2:Y:S01]  /*9940*/  LDL.LU R10, [R1+0x10] ;  /* 0x00001000010a7983 */ /* 0x000ea20000300800 */
[----:B------:R-:W-:Y:S02]  /*9950*/  ISETP.LT.AND P1, PT, R29, c[0x0][0x17c], !P0 ;  /* 0x00005f001d007a0c */ /* 0x000fe40004721270 */
[----:B------:R-:W-:Y:S01]  /*9960*/  LEA.HI.X.SX32 R13, R21, R2, 0x1, P6 ;  /* 0x00000002150d7211 */ /* 0x000fe200030f0eff */
[----:B------:R-:W2:Y:S01]  /*9970*/  LDL.LU R6, [R1+0xc] ;  /* 0x00000c0001067983 */ /* 0x000ea20000300800 */
[C---:B0-----:R-:W-:Y:S01]  /*9980*/  LEA R16, P6, R3.reuse, R0, 0x1 ;  /* 0x0000000003107211 */ /* 0x041fe200078c08ff */
[----:B------:R-:W-:Y:S02]  /*9990*/  IMAD R21, R20, 0x2, R3 ;  /* 0x0000000214157824 */ /* 0x000fe400078e0203 */
[----:B------:R0:W-:Y:S01]  /*99a0*/  @P4 STG.E.U16 [R4.64], R11 ;  /* 0x0000000b04004986 */ /* 0x0001e2000c101506 */
[----:B------:R-:W-:-:S03]  /*99b0*/  LEA.HI.X.SX32 R17, R3, R2, 0x1, P6 ;  /* 0x0000000203117211 */ /* 0x000fc600030f0eff */
[----:B------:R1:W-:Y:S01]  /*99c0*/  @P3 STG.E.U16 [R8.64], R15 ;  /* 0x0000000f08003986 */ /* 0x0003e2000c101506 */
[----:B0-----:R-:W-:-:S03]  /*99d0*/  LEA R4, P6, R21, R0, 0x1 ;  /* 0x0000000015047211 */ /* 0x001fc600078c08ff */
[----:B------:R0:W-:Y:S01]  /*99e0*/  @P1 STG.E.U16 [R12.64], R19 ;  /* 0x000000130c001986 */ /* 0x0001e2000c101506 */
[----:B------:R-:W-:-:S03]  /*99f0*/  LEA.HI.X.SX32 R5, R21, R2, 0x1, P6 ;  /* 0x0000000215057211 */ /* 0x000fc600030f0eff */
[----:B------:R0:W-:Y:S04]  /*9a00*/  @P2 STG.E.U16 [R16.64], R23 ;  /* 0x0000001710002986 */ /* 0x0001e8000c101506 */
[----:B------:R0:W-:Y:S01]  /*9a10*/  @P5 STG.E.U16 [R4.64], R27 ;  /* 0x0000001b04005986 */ /* 0x0001e2000c101506 */
[----:B---3--:R-:W-:-:S03]  /*9a20*/  ISETP.LT.AND P1, PT, R24, c[0x0][0x17c], !P0 ;  /* 0x00005f0018007a0c */ /* 0x008fc60004721270 */
[----:B------:R-:W3:Y:S01]  /*9a30*/  LDL.LU R24, [R1+0x8] ;  /* 0x0000080001187983 */ /* 0x000ee20000300800 */
[----:B----4-:R-:W-:-:S03]  /*9a40*/  ISETP.LT.AND P2, PT, R22, c[0x0][0x17c], !P0 ;  /* 0x00005f0016007a0c */ /* 0x010fc60004741270 */
[----:B------:R-:W4:Y:S01]  /*9a50*/  LDL.LU R22, [R1+0x4] ;  /* 0x0000040001167983 */ /* 0x000f220000300800 */
[----:B-----5:R-:W-:-:S03]  /*9a60*/  ISETP.LT.AND P5, PT, R18, c[0x0][0x17c], !P0 ;  /* 0x00005f0012007a0c */ /* 0x020fc600047a1270 */
[----:B------:R-:W5:Y:S01]  /*9a70*/  LDL.LU R18, [R1] ;  /* 0x0000000001127983 */ /* 0x000f620000300800 */
[----:B------:R-:W-:-:S04]  /*9a80*/  IMAD R3, R20, 0x2, R21 ;  /* 0x0000000214037824 */ /* 0x000fc800078e0215 */
[----:B------:R-:W-:Y:S01]  /*9a90*/  IMAD R21, R20, 0x2, R3 ;  /* 0x0000000214157824 */ /* 0x000fe200078e0203 */
[C---:B-1----:R-:W-:Y:S02]  /*9aa0*/  LEA R8, P6, R3.reuse, R0, 0x1 ;  /* 0x0000000003087211 */ /* 0x042fe400078c08ff */
[----:B------:R-:W-:Y:S02]  /*9ab0*/  ISETP.LT.AND P4, PT, R28, c[0x0][0x17c], !P0 ;  /* 0x00005f001c007a0c */ /* 0x000fe40004781270 */
[----:B------:R-:W-:Y:S01]  /*9ac0*/  LEA.HI.X.SX32 R9, R3, R2, 0x1, P6 ;  /* 0x0000000203097211 */ /* 0x000fe200030f0eff */
[C---:B------:R-:W-:Y:S01]  /*9ad0*/  IMAD R3, R20.reuse, 0x2, R21 ;  /* 0x0000000214037824 */ /* 0x040fe200078e0215 */
[----:B0-----:R-:W-:Y:S02]  /*9ae0*/  LEA R12, P6, R21, R0, 0x1 ;  /* 0x00000000150c7211 */ /* 0x001fe400078c08ff */
[----:B------:R-:W-:Y:S02]  /*9af0*/  ISETP.LT.AND P3, PT, R25, c[0x0][0x17c], !P0 ;  /* 0x00005f0019007a0c */ /* 0x000fe40004761270 */
[----:B------:R-:W-:Y:S01]  /*9b00*/  LEA.HI.X.SX32 R13, R21, R2, 0x1, P6 ;  /* 0x00000002150d7211 */ /* 0x000fe200030f0eff */
[----:B------:R-:W-:Y:S01]  /*9b10*/  IMAD R21, R20, 0x2, R3 ;  /* 0x0000000214157824 */ /* 0x000fe200078e0203 */
[----:B------:R-:W-:-:S04]  /*9b20*/  LEA R16, P6, R3, R0, 0x1 ;  /* 0x0000000003107211 */ /* 0x000fc800078c08ff */
[----:B------:R-:W-:Y:S01]  /*9b30*/  LEA.HI.X.SX32 R17, R3, R2, 0x1, P6 ;  /* 0x0000000203117211 */ /* 0x000fe200030f0eff */
[C---:B------:R-:W-:Y:S01]  /*9b40*/  IMAD R3, R20.reuse, 0x2, R21 ;  /* 0x0000000214037824 */ /* 0x040fe200078e0215 */
[----:B------:R0:W-:Y:S01]  /*9b50*/  @P4 STG.E.U16 [R8.64], R31 ;  /* 0x0000001f08004986 */ /* 0x0001e2000c101506 */
[----:B------:R-:W-:Y:S02]  /*9b60*/  PRMT R7, R7, 0x7632, R7 ;  /* 0x0000763207077816 */ /* 0x000fe40000000007 */
[----:B------:R-:W-:Y:S01]  /*9b70*/  PRMT R14, R11, 0x7632, R14 ;  /* 0x000076320b0e7816 */ /* 0x000fe2000000000e */
[----:B------:R1:W-:Y:S01]  /*9b80*/  @P3 STG.E.U16 [R12.64], R35 ;  /* 0x000000230c003986 */ /* 0x0003e2000c101506 */
[-C--:B------:R-:W-:Y:S01]  /*9b90*/  LEA R4, P6, R21, R0.reuse, 0x1 ;  /* 0x0000000015047211 */ /* 0x080fe200078c08ff */
[----:B0-----:R-:W-:Y:S01]  /*9ba0*/  IMAD R9, R20, 0x2, R3 ;  /* 0x0000000214097824 */ /* 0x001fe200078e0203 */
[----:B--2---:R-:W-:Y:S01]  /*9bb0*/  ISETP.LT.AND P3, PT, R6, c[0x0][0x17c], !P0 ;  /* 0x00005f0006007a0c */ /* 0x004fe20004761270 */
[----:B------:R0:W-:Y:S02]  /*9bc0*/  @P1 STG.E.U16 [R16.64], R7 ;  /* 0x0000000710001986 */ /* 0x0001e4000c101506 */
[----:B------:R-:W-:Y:S01]  /*9bd0*/  IMAD R11, R20, 0x2, R9 ;  /* 0x00000002140b7824 */ /* 0x000fe200078e0209 */
[----:B------:R-:W-:-:S03]  /*9be0*/  LEA R6, P1, R3, R0, 0x1 ;  /* 0x0000000003067211 */ /* 0x000fc600078208ff */
[----:B-1----:R-:W-:Y:S01]  /*9bf0*/  IMAD R13, R20, 0x2, R11 ;  /* 0x00000002140d7824 */ /* 0x002fe200078e020b */
[-C--:B------:R-:W-:Y:S02]  /*9c00*/  LEA.HI.X.SX32 R5, R21, R2.reuse, 0x1, P6 ;  /* 0x0000000215057211 */ /* 0x080fe400030f0eff */
[----:B------:R-:W-:Y:S02]  /*9c10*/  ISETP.LT.AND P4, PT, R10, c[0x0][0x17c], !P0 ;  /* 0x00005f000a007a0c */ /* 0x000fe40004781270 */
[----:B0-----:R-:W-:Y:S01]  /*9c20*/  LEA.HI.X.SX32 R7, R3, R2, 0x1, P1 ;  /* 0x0000000203077211 */ /* 0x001fe200008f0eff */
[C---:B------:R-:W-:Y:S01]  /*9c30*/  IMAD R3, R20.reuse, 0x2, R13 ;  /* 0x0000000214037824 */ /* 0x040fe200078e020d */
[----:B------:R0:W-:Y:S01]  /*9c40*/  @P2 STG.E.U16 [R4.64], R14 ;  /* 0x0000000e04002986 */ /* 0x0001e2000c101506 */
[-C--:B------:R-:W-:Y:S02]  /*9c50*/  LEA R10, P6, R11, R0.reuse, 0x1 ;  /* 0x000000000b0a7211 */ /* 0x080fe400078c08ff */
[----:B------:R-:W-:Y:S01]  /*9c60*/  LEA R8, P2, R9, R0, 0x1 ;  /* 0x0000000009087211 */ /* 0x000fe200078408ff */
[----:B------:R-:W-:Y:S01]  /*9c70*/  IMAD R17, R20, 0x2, R3 ;  /* 0x0000000214117824 */ /* 0x000fe200078e0203 */
[----:B------:R-:W-:-:S02]  /*9c80*/  LEA.HI.X.SX32 R11, R11, R2, 0x1, P6 ;  /* 0x000000020b0b7211 */ /* 0x000fc400030f0eff */
[----:B------:R-:W-:Y:S02]  /*9c90*/  LEA.HI.X.SX32 R9, R9, R2, 0x1, P2 ;  /* 0x0000000209097211 */ /* 0x000fe400010f0eff */
[-C--:B------:R-:W-:Y:S02]  /*9ca0*/  LEA R12, P6, R13, R0.reuse, 0x1 ;  /* 0x000000000d0c7211 */ /* 0x080fe400078c08ff */
[----:B0-----:R-:W-:-:S04]  /*9cb0*/  LEA R4, P1, R3, R0, 0x1 ;  /* 0x0000000003047211 */ /* 0x001fc800078208ff */
[-C--:B------:R-:W-:Y:S02]  /*9cc0*/  LEA.HI.X.SX32 R5, R3, R2.reuse, 0x1, P1 ;  /* 0x0000000203057211 */ /* 0x080fe400008f0eff */
[----:B------:R-:W-:Y:S02]  /*9cd0*/  LEA.HI.X.SX32 R13, R13, R2, 0x1, P6 ;  /* 0x000000020d0d7211 */ /* 0x000fe400030f0eff */
[----:B------:R-:W-:Y:S02]  /*9ce0*/  LEA R16, P6, R17, R0, 0x1 ;  /* 0x0000000011107211 */ /* 0x000fe400078c08ff */
[----:B------:R-:W-:Y:S02]  /*9cf0*/  PRMT R3, R15, 0x7632, R3 ;  /* 0x000076320f037816 */ /* 0x000fe40000000003 */
[----:B------:R-:W-:Y:S02]  /*9d00*/  PRMT R19, R19, 0x7632, R19 ;  /* 0x0000763213137816 */ /* 0x000fe40000000013 */
[----:B------:R-:W-:-:S02]  /*9d10*/  PRMT R23, R23, 0x7632, R23 ;  /* 0x0000763217177816 */ /* 0x000fc40000000017 */
[----:B------:R-:W-:Y:S02]  /*9d20*/  LEA.HI.X.SX32 R17, R17, R2, 0x1, P6 ;  /* 0x0000000211117211 */ /* 0x000fe400030f0eff */
[----:B------:R-:W-:Y:S01]  /*9d30*/  PRMT R27, R27, 0x7632, R27 ;  /* 0x000076321b1b7816 */ /* 0x000fe2000000001b */
[----:B------:R0:W-:Y:S01]  /*9d40*/  @P5 STG.E.U16 [R6.64], R3 ;  /* 0x0000000306005986 */ /* 0x0001e2000c101506 */
[----:B------:R-:W-:-:S03]  /*9d50*/  PRMT R2, R31, 0x7632, R2 ;  /* 0x000076321f027816 */ /* 0x000fc60000000002 */
[----:B------:R0:W-:Y:S04]  /*9d60*/  @P4 STG.E.U16 [R8.64], R19 ;  /* 0x0000001308004986 */ /* 0x0001e8000c101506 */
[----:B------:R0:W-:Y:S01]  /*9d70*/  @P3 STG.E.U16 [R10.64], R23 ;  /* 0x000000170a003986 */ /* 0x0001e2000c101506 */
[----:B---3--:R-:W-:Y:S02]  /*9d80*/  ISETP.LT.AND P2, PT, R24, c[0x0][0x17c], !P0 ;  /* 0x00005f0018007a0c */ /* 0x008fe40004741270 */
[----:B----4-:R-:W-:Y:S02]  /*9d90*/  ISETP.LT.AND P1, PT, R22, c[0x0][0x17c], !P0 ;  /* 0x00005f0016007a0c */ /* 0x010fe40004721270 */
[----:B-----5:R-:W-:-:S09]  /*9da0*/  ISETP.LT.AND P0, PT, R18, c[0x0][0x17c], !P0 ;  /* 0x00005f0012007a0c */ /* 0x020fd20004701270 */
[----:B------:R0:W-:Y:S04]  /*9db0*/  @P2 STG.E.U16 [R12.64], R27 ;  /* 0x0000001b0c002986 */ /* 0x0001e8000c101506 */
[----:B------:R0:W-:Y:S01]  /*9dc0*/  @P1 STG.E.U16 [R4.64], R2 ;  /* 0x0000000204001986 */ /* 0x0001e2000c101506 */
[----:B------:R-:W-:Y:S05]  /*9dd0*/  @!P0 EXIT ;  /* 0x000000000000894d */ /* 0x000fea0003800000 */
[----:B0-----:R-:W-:-:S05]  /*9de0*/  PRMT R8, R35, 0x7632, R8 ;  /* 0x0000763223087816 */ /* 0x001fca0000000008 */
[----:B------:R-:W-:Y:S01]  /*9df0*/  STG.E.U16 [R16.64], R8 ;  /* 0x0000000810007986 */ /* 0x000fe2000c101506 */
[----:B------:R-:W-:Y:S05]  /*9e00*/  EXIT ;  /* 0x000000000000794d */ /* 0x000fea0003800000 */
.L_x_4:
[----:B------:R-:W-:-:S00]  /*9e10*/  BRA `(.L_x_4) ;  /* 0xfffffff000007947 */ /* 0x000fc0000383ffff */
[----:B------:R-:W-:-:S00]  /*9e20*/  NOP ;  /* 0x0000000000007918 */ /* 0x000fc00000000000 */
        /* <DEDUP_REMOVED lines=13> */
.L_x_5:


//--------------------- .nv.shared.matmul_kernel  --------------------------
	.section	.nv.shared.matmul_kernel,"aw",@nobits
	.sectionflags	@""
	.align	16
